//
// Generated by NVIDIA NVVM Compiler
//
// Compiler Build ID: CL-36424714
// Cuda compilation tools, release 13.0, V13.0.88
// Based on NVVM 20.0.0
//

.version 9.0
.target sm_100
.address_size 64

	// .globl	_Z16sgpu_cuda_kerneliiPjS_S_S_i
.func  (.param .b64 func_retval0) __internal_accurate_pow
(
	.param .b64 __internal_accurate_pow_param_0
)
;
// _ZZ16sgpu_cuda_kerneliiPjS_S_S_iE4down has been demoted
// _ZZ16sgpu_cuda_kerneliiPjS_S_S_iE4left has been demoted
// _ZZ16sgpu_cuda_kerneliiPjS_S_S_iE5right has been demoted
// _ZZ16sgpu_cuda_kerneliiPjS_S_S_iE6bitmap has been demoted
// _ZZ16sgpu_cuda_kerneliiPjS_S_S_iE3sum has been demoted

.visible .entry _Z16sgpu_cuda_kerneliiPjS_S_S_i(
	.param .u32 _Z16sgpu_cuda_kerneliiPjS_S_S_i_param_0,
	.param .u32 _Z16sgpu_cuda_kerneliiPjS_S_S_i_param_1,
	.param .u64 .ptr .align 1 _Z16sgpu_cuda_kerneliiPjS_S_S_i_param_2,
	.param .u64 .ptr .align 1 _Z16sgpu_cuda_kerneliiPjS_S_S_i_param_3,
	.param .u64 .ptr .align 1 _Z16sgpu_cuda_kerneliiPjS_S_S_i_param_4,
	.param .u64 .ptr .align 1 _Z16sgpu_cuda_kerneliiPjS_S_S_i_param_5,
	.param .u32 _Z16sgpu_cuda_kerneliiPjS_S_S_i_param_6
)
{
	.reg .pred 	%p<14>;
	.reg .b32 	%r<89>;
	.reg .b64 	%rd<15>;
	// demoted variable
	.shared .align 4 .b8 _ZZ16sgpu_cuda_kerneliiPjS_S_S_iE4down[3840];
	// demoted variable
	.shared .align 4 .b8 _ZZ16sgpu_cuda_kerneliiPjS_S_S_iE4left[3840];
	// demoted variable
	.shared .align 4 .b8 _ZZ16sgpu_cuda_kerneliiPjS_S_S_iE5right[3840];
	// demoted variable
	.shared .align 4 .b8 _ZZ16sgpu_cuda_kerneliiPjS_S_S_iE6bitmap[3840];
	// demoted variable
	.shared .align 4 .b8 _ZZ16sgpu_cuda_kerneliiPjS_S_S_iE3sum[384];
	ld.param.u32 	%r24, [_Z16sgpu_cuda_kerneliiPjS_S_S_i_param_0];
	ld.param.u32 	%r23, [_Z16sgpu_cuda_kerneliiPjS_S_S_i_param_1];
	ld.param.u64 	%rd1, [_Z16sgpu_cuda_kerneliiPjS_S_S_i_param_2];
	ld.param.u64 	%rd2, [_Z16sgpu_cuda_kerneliiPjS_S_S_i_param_3];
	ld.param.u64 	%rd3, [_Z16sgpu_cuda_kerneliiPjS_S_S_i_param_4];
	ld.param.u64 	%rd4, [_Z16sgpu_cuda_kerneliiPjS_S_S_i_param_5];
	ld.param.u32 	%r25, [_Z16sgpu_cuda_kerneliiPjS_S_S_i_param_6];
	mov.u32 	%r1, %tid.x;
	mov.u32 	%r2, %ctaid.x;
	mov.u32 	%r26, %ntid.x;
	mad.lo.s32 	%r3, %r2, %r26, %r1;
	mov.b32 	%r27, -1;
	shl.b32 	%r4, %r27, %r24;
	setp.ge.s32 	%p1, %r3, %r25;
	shl.b32 	%r28, %r1, 2;
	mov.u32 	%r29, _ZZ16sgpu_cuda_kerneliiPjS_S_S_iE3sum;
	add.s32 	%r5, %r29, %r28;
	@%p1 bra 	$L__BB0_11;
	cvta.to.global.u64 	%rd5, %rd1;
	cvta.to.global.u64 	%rd6, %rd2;
	cvta.to.global.u64 	%rd7, %rd3;
	mul.wide.s32 	%rd8, %r3, 4;
	add.s64 	%rd9, %rd5, %rd8;
	ld.global.u32 	%r32, [%rd9];
	mul.lo.s32 	%r33, %r1, 40;
	mov.u32 	%r34, _ZZ16sgpu_cuda_kerneliiPjS_S_S_iE4down;
	add.s32 	%r6, %r34, %r33;
	st.shared.u32 	[%r6], %r32;
	add.s64 	%rd10, %rd6, %rd8;
	ld.global.u32 	%r35, [%rd10];
	mov.u32 	%r36, _ZZ16sgpu_cuda_kerneliiPjS_S_S_iE4left;
	add.s32 	%r7, %r36, %r33;
	st.shared.u32 	[%r7], %r35;
	add.s64 	%rd11, %rd7, %rd8;
	ld.global.u32 	%r37, [%rd11];
	mov.u32 	%r38, _ZZ16sgpu_cuda_kerneliiPjS_S_S_iE5right;
	add.s32 	%r8, %r38, %r33;
	st.shared.u32 	[%r8], %r37;
	or.b32  	%r39, %r35, %r32;
	or.b32  	%r40, %r39, %r37;
	mov.u32 	%r41, _ZZ16sgpu_cuda_kerneliiPjS_S_S_iE6bitmap;
	add.s32 	%r9, %r41, %r33;
	st.shared.u32 	[%r9], %r40;
	not.b32 	%r10, %r4;
	mov.b32 	%r88, 0;
	mov.u32 	%r87, %r88;
$L__BB0_2:
	shl.b32 	%r42, %r88, 2;
	add.s32 	%r13, %r9, %r42;
	ld.shared.u32 	%r14, [%r13];
	or.b32  	%r43, %r14, %r4;
	setp.ne.s32 	%p2, %r43, -1;
	@%p2 bra 	$L__BB0_4;
	add.s32 	%r88, %r88, -1;
	bra.uni 	$L__BB0_9;
$L__BB0_4:
	add.s32 	%r44, %r14, 1;
	not.b32 	%r45, %r14;
	and.b32  	%r16, %r44, %r45;
	or.b32  	%r46, %r44, %r14;
	st.shared.u32 	[%r13], %r46;
	and.b32  	%r47, %r16, %r10;
	setp.eq.s32 	%p3, %r47, 0;
	@%p3 bra 	$L__BB0_8;
	add.s32 	%r17, %r88, 1;
	setp.ne.s32 	%p4, %r17, %r23;
	@%p4 bra 	$L__BB0_7;
	add.s32 	%r87, %r87, 1;
	add.s32 	%r88, %r88, -1;
	bra.uni 	$L__BB0_9;
$L__BB0_7:
	add.s32 	%r49, %r6, %r42;
	ld.shared.u32 	%r50, [%r49];
	or.b32  	%r51, %r50, %r16;
	st.shared.u32 	[%r49+4], %r51;
	add.s32 	%r52, %r7, %r42;
	ld.shared.u32 	%r53, [%r52];
	or.b32  	%r54, %r53, %r16;
	shl.b32 	%r55, %r54, 1;
	st.shared.u32 	[%r52+4], %r55;
	add.s32 	%r56, %r8, %r42;
	ld.shared.u32 	%r57, [%r56];
	or.b32  	%r58, %r57, %r16;
	shr.u32 	%r59, %r58, 1;
	st.shared.u32 	[%r56+4], %r59;
	or.b32  	%r60, %r51, %r55;
	or.b32  	%r61, %r60, %r59;
	st.shared.u32 	[%r13+4], %r61;
	mov.u32 	%r88, %r17;
	bra.uni 	$L__BB0_9;
$L__BB0_8:
	add.s32 	%r88, %r88, -1;
$L__BB0_9:
	setp.gt.s32 	%p5, %r88, -1;
	@%p5 bra 	$L__BB0_2;
	st.shared.u32 	[%r5], %r87;
	bra.uni 	$L__BB0_12;
$L__BB0_11:
	mov.b32 	%r30, 0;
	st.shared.u32 	[%r5], %r30;
$L__BB0_12:
	bar.sync 	0;
	and.b32  	%r62, %r1, 992;
	setp.ne.s32 	%p6, %r62, 0;
	@%p6 bra 	$L__BB0_14;
	ld.shared.u32 	%r63, [%r5+256];
	ld.shared.u32 	%r64, [%r5];
	add.s32 	%r65, %r64, %r63;
	st.shared.u32 	[%r5], %r65;
$L__BB0_14:
	bar.sync 	0;
	setp.gt.u32 	%p7, %r1, 31;
	@%p7 bra 	$L__BB0_16;
	ld.shared.u32 	%r66, [%r5+128];
	ld.shared.u32 	%r67, [%r5];
	add.s32 	%r68, %r67, %r66;
	st.shared.u32 	[%r5], %r68;
$L__BB0_16:
	bar.sync 	0;
	setp.gt.u32 	%p8, %r1, 15;
	@%p8 bra 	$L__BB0_18;
	ld.shared.u32 	%r69, [%r5+64];
	ld.shared.u32 	%r70, [%r5];
	add.s32 	%r71, %r70, %r69;
	st.shared.u32 	[%r5], %r71;
$L__BB0_18:
	bar.sync 	0;
	setp.gt.u32 	%p9, %r1, 7;
	@%p9 bra 	$L__BB0_20;
	ld.shared.u32 	%r72, [%r5+32];
	ld.shared.u32 	%r73, [%r5];
	add.s32 	%r74, %r73, %r72;
	st.shared.u32 	[%r5], %r74;
$L__BB0_20:
	bar.sync 	0;
	setp.gt.u32 	%p10, %r1, 3;
	@%p10 bra 	$L__BB0_22;
	ld.shared.u32 	%r75, [%r5+16];
	ld.shared.u32 	%r76, [%r5];
	add.s32 	%r77, %r76, %r75;
	st.shared.u32 	[%r5], %r77;
$L__BB0_22:
	bar.sync 	0;
	setp.gt.u32 	%p11, %r1, 1;
	@%p11 bra 	$L__BB0_24;
	ld.shared.u32 	%r78, [%r5+8];
	ld.shared.u32 	%r79, [%r5];
	add.s32 	%r80, %r79, %r78;
	st.shared.u32 	[%r5], %r80;
$L__BB0_24:
	bar.sync 	0;
	setp.ne.s32 	%p12, %r1, 0;
	@%p12 bra 	$L__BB0_26;
	ld.shared.u32 	%r81, [_ZZ16sgpu_cuda_kerneliiPjS_S_S_iE3sum+4];
	ld.shared.u32 	%r82, [_ZZ16sgpu_cuda_kerneliiPjS_S_S_iE3sum];
	add.s32 	%r83, %r82, %r81;
	st.shared.u32 	[_ZZ16sgpu_cuda_kerneliiPjS_S_S_iE3sum], %r83;
$L__BB0_26:
	setp.ne.s32 	%p13, %r1, 0;
	bar.sync 	0;
	@%p13 bra 	$L__BB0_28;
	ld.shared.u32 	%r84, [_ZZ16sgpu_cuda_kerneliiPjS_S_S_iE3sum];
	cvta.to.global.u64 	%rd12, %rd4;
	mul.wide.u32 	%rd13, %r2, 4;
	add.s64 	%rd14, %rd12, %rd13;
	st.global.u32 	[%rd14], %r84;
$L__BB0_28:
	ret;

}
	// .globl	_Z11nqueen_cudaPiS_S_S_iii
.visible .entry _Z11nqueen_cudaPiS_S_S_iii(
	.param .u64 .ptr .align 1 _Z11nqueen_cudaPiS_S_S_iii_param_0,
	.param .u64 .ptr .align 1 _Z11nqueen_cudaPiS_S_S_iii_param_1,
	.param .u64 .ptr .align 1 _Z11nqueen_cudaPiS_S_S_iii_param_2,
	.param .u64 .ptr .align 1 _Z11nqueen_cudaPiS_S_S_iii_param_3,
	.param .u32 _Z11nqueen_cudaPiS_S_S_iii_param_4,
	.param .u32 _Z11nqueen_cudaPiS_S_S_iii_param_5,
	.param .u32 _Z11nqueen_cudaPiS_S_S_iii_param_6
)
{
	.reg .pred 	%p<45>;
	.reg .b32 	%r<186>;
	.reg .b64 	%rd<84>;
	.reg .b64 	%fd<144>;

	ld.param.u64 	%rd12, [_Z11nqueen_cudaPiS_S_S_iii_param_0];
	ld.param.u64 	%rd13, [_Z11nqueen_cudaPiS_S_S_iii_param_1];
	ld.param.u64 	%rd14, [_Z11nqueen_cudaPiS_S_S_iii_param_2];
	ld.param.u64 	%rd11, [_Z11nqueen_cudaPiS_S_S_iii_param_3];
	ld.param.u32 	%r169, [_Z11nqueen_cudaPiS_S_S_iii_param_4];
	ld.param.u32 	%r168, [_Z11nqueen_cudaPiS_S_S_iii_param_5];
	ld.param.u32 	%r48, [_Z11nqueen_cudaPiS_S_S_iii_param_6];
	cvta.to.global.u64 	%rd1, %rd14;
	cvta.to.global.u64 	%rd2, %rd13;
	cvta.to.global.u64 	%rd3, %rd12;
	setp.lt.s32 	%p1, %r168, 0;
	@%p1 bra 	$L__BB1_36;
	setp.gt.s32 	%p2, %r48, 0;
	mov.f64 	%fd3, 0d4024000000000000;
	{
	.reg .b32 %temp; 
	mov.b64 	{%temp, %r1}, %fd3;
	}
	@%p2 bra 	$L__BB1_2;
	bra.uni 	$L__BB1_25;
$L__BB1_2:
	and.b32  	%r2, %r48, 7;
	and.b32  	%r3, %r48, 3;
	and.b32  	%r4, %r48, 2147483640;
	and.b32  	%r5, %r48, 1;
	add.s64 	%rd8, %rd3, 16;
$L__BB1_3:
	mov.u32 	%r7, %r168;
	mov.u32 	%r6, %r169;
	mul.wide.u32 	%rd23, %r7, 4;
	add.s64 	%rd4, %rd3, %rd23;
	ld.global.u32 	%r8, [%rd4];
	mov.u32 	%r165, %r8;
$L__BB1_4:
	add.s32 	%r10, %r165, 1;
	setp.lt.s32 	%p9, %r10, %r48;
	@%p9 bra 	$L__BB1_8;
	setp.eq.s32 	%p10, %r8, -1;
	@%p10 bra 	$L__BB1_7;
	mul.wide.s32 	%rd24, %r8, 4;
	add.s64 	%rd25, %rd2, %rd24;
	mov.b32 	%r55, 0;
	st.global.u32 	[%rd25], %r55;
	mov.b32 	%r56, -1;
	st.global.u32 	[%rd4], %r56;
$L__BB1_7:
	add.s32 	%r168, %r7, -1;
	mov.u32 	%r169, %r6;
	bra.uni 	$L__BB1_12;
$L__BB1_8:
	mul.wide.s32 	%rd26, %r165, 4;
	add.s64 	%rd5, %rd2, %rd26;
	ld.global.u32 	%r57, [%rd5+4];
	setp.ne.s32 	%p11, %r57, 0;
	mov.u32 	%r165, %r10;
	@%p11 bra 	$L__BB1_4;
	setp.eq.s32 	%p12, %r8, -1;
	@%p12 bra 	$L__BB1_11;
	mul.wide.s32 	%rd27, %r8, 4;
	add.s64 	%rd28, %rd2, %rd27;
	mov.b32 	%r58, 0;
	st.global.u32 	[%rd28], %r58;
$L__BB1_11:
	st.global.u32 	[%rd4], %r10;
	mov.b32 	%r59, 1;
	st.global.u32 	[%rd5+4], %r59;
	add.s32 	%r168, %r7, 1;
	setp.eq.s32 	%p13, %r168, %r48;
	mov.u32 	%r169, %r6;
	@%p13 bra 	$L__BB1_13;
$L__BB1_12:
	setp.gt.s32 	%p44, %r168, -1;
	@%p44 bra 	$L__BB1_3;
	bra.uni 	$L__BB1_36;
$L__BB1_13:
	setp.lt.u32 	%p14, %r48, 8;
	mov.b32 	%r174, 0;
	mov.u32 	%r179, %r174;
	@%p14 bra 	$L__BB1_16;
	mov.b32 	%r166, 0;
	mov.f64 	%fd143, 0d0000000000000000;
	mov.u64 	%rd83, %rd8;
	mov.u32 	%r179, %r166;
$L__BB1_15:
	.pragma "nounroll";
	setp.lt.s32 	%p15, %r1, 0;
	ld.global.u32 	%r63, [%rd83+-16];
	cvt.rn.f64.s32 	%fd5, %r63;
	{
	.reg .b32 %temp; 
	mov.b64 	{%temp, %r64}, %fd143;
	}
	shr.u32 	%r65, %r64, 20;
	and.b32  	%r66, %r65, 2047;
	add.s32 	%r67, %r66, -1012;
	mov.b64 	%rd29, %fd143;
	shl.b64 	%rd30, %rd29, %r67;
	setp.eq.s64 	%p16, %rd30, -9223372036854775808;
	{ // callseq 0, 0
	.param .b64 param0;
	st.param.f64 	[param0], %fd143;
	.param .b64 retval0;
	call.uni (retval0), 
	__internal_accurate_pow, 
	(
	param0
	);
	ld.param.f64 	%fd6, [retval0];
	} // callseq 0
	neg.f64 	%fd8, %fd6;
	selp.f64 	%fd9, %fd8, %fd6, %p16;
	selp.f64 	%fd10, %fd9, %fd6, %p15;
	setp.eq.s32 	%p17, %r166, 0;
	selp.f64 	%fd11, 0d3FF0000000000000, %fd10, %p17;
	cvt.rn.f64.s32 	%fd12, %r179;
	fma.rn.f64 	%fd13, %fd11, %fd5, %fd12;
	cvt.rzi.s32.f64 	%r68, %fd13;
	ld.global.u32 	%r69, [%rd83+-12];
	cvt.rn.f64.s32 	%fd14, %r69;
	add.s32 	%r70, %r166, 1;
	cvt.rn.f64.u32 	%fd15, %r70;
	{
	.reg .b32 %temp; 
	mov.b64 	{%temp, %r71}, %fd15;
	}
	shr.u32 	%r72, %r71, 20;
	and.b32  	%r73, %r72, 2047;
	add.s32 	%r74, %r73, -1012;
	mov.b64 	%rd32, %fd15;
	shl.b64 	%rd33, %rd32, %r74;
	setp.eq.s64 	%p18, %rd33, -9223372036854775808;
	{ // callseq 1, 0
	.param .b64 param0;
	st.param.f64 	[param0], %fd15;
	.param .b64 retval0;
	call.uni (retval0), 
	__internal_accurate_pow, 
	(
	param0
	);
	ld.param.f64 	%fd16, [retval0];
	} // callseq 1
	neg.f64 	%fd18, %fd16;
	selp.f64 	%fd19, %fd18, %fd16, %p18;
	selp.f64 	%fd20, %fd19, %fd16, %p15;
	cvt.rn.f64.s32 	%fd21, %r68;
	fma.rn.f64 	%fd22, %fd20, %fd14, %fd21;
	cvt.rzi.s32.f64 	%r75, %fd22;
	ld.global.u32 	%r76, [%rd83+-8];
	cvt.rn.f64.s32 	%fd23, %r76;
	add.s32 	%r77, %r166, 2;
	cvt.rn.f64.u32 	%fd24, %r77;
	{
	.reg .b32 %temp; 
	mov.b64 	{%temp, %r78}, %fd24;
	}
	shr.u32 	%r79, %r78, 20;
	and.b32  	%r80, %r79, 2047;
	add.s32 	%r81, %r80, -1012;
	mov.b64 	%rd35, %fd24;
	shl.b64 	%rd36, %rd35, %r81;
	setp.eq.s64 	%p19, %rd36, -9223372036854775808;
	{ // callseq 2, 0
	.param .b64 param0;
	st.param.f64 	[param0], %fd24;
	.param .b64 retval0;
	call.uni (retval0), 
	__internal_accurate_pow, 
	(
	param0
	);
	ld.param.f64 	%fd25, [retval0];
	} // callseq 2
	neg.f64 	%fd27, %fd25;
	selp.f64 	%fd28, %fd27, %fd25, %p19;
	selp.f64 	%fd29, %fd28, %fd25, %p15;
	cvt.rn.f64.s32 	%fd30, %r75;
	fma.rn.f64 	%fd31, %fd29, %fd23, %fd30;
	cvt.rzi.s32.f64 	%r82, %fd31;
	ld.global.u32 	%r83, [%rd83+-4];
	cvt.rn.f64.s32 	%fd32, %r83;
	add.s32 	%r84, %r166, 3;
	cvt.rn.f64.u32 	%fd33, %r84;
	{
	.reg .b32 %temp; 
	mov.b64 	{%temp, %r85}, %fd33;
	}
	shr.u32 	%r86, %r85, 20;
	and.b32  	%r87, %r86, 2047;
	add.s32 	%r88, %r87, -1012;
	mov.b64 	%rd38, %fd33;
	shl.b64 	%rd39, %rd38, %r88;
	setp.eq.s64 	%p20, %rd39, -9223372036854775808;
	{ // callseq 3, 0
	.param .b64 param0;
	st.param.f64 	[param0], %fd33;
	.param .b64 retval0;
	call.uni (retval0), 
	__internal_accurate_pow, 
	(
	param0
	);
	ld.param.f64 	%fd34, [retval0];
	} // callseq 3
	neg.f64 	%fd36, %fd34;
	selp.f64 	%fd37, %fd36, %fd34, %p20;
	selp.f64 	%fd38, %fd37, %fd34, %p15;
	cvt.rn.f64.s32 	%fd39, %r82;
	fma.rn.f64 	%fd40, %fd38, %fd32, %fd39;
	cvt.rzi.s32.f64 	%r89, %fd40;
	ld.global.u32 	%r90, [%rd83];
	cvt.rn.f64.s32 	%fd41, %r90;
	add.s32 	%r91, %r166, 4;
	cvt.rn.f64.u32 	%fd42, %r91;
	{
	.reg .b32 %temp; 
	mov.b64 	{%temp, %r92}, %fd42;
	}
	shr.u32 	%r93, %r92, 20;
	and.b32  	%r94, %r93, 2047;
	add.s32 	%r95, %r94, -1012;
	mov.b64 	%rd41, %fd42;
	shl.b64 	%rd42, %rd41, %r95;
	setp.eq.s64 	%p21, %rd42, -9223372036854775808;
	{ // callseq 4, 0
	.param .b64 param0;
	st.param.f64 	[param0], %fd42;
	.param .b64 retval0;
	call.uni (retval0), 
	__internal_accurate_pow, 
	(
	param0
	);
	ld.param.f64 	%fd43, [retval0];
	} // callseq 4
	neg.f64 	%fd45, %fd43;
	selp.f64 	%fd46, %fd45, %fd43, %p21;
	selp.f64 	%fd47, %fd46, %fd43, %p15;
	cvt.rn.f64.s32 	%fd48, %r89;
	fma.rn.f64 	%fd49, %fd47, %fd41, %fd48;
	cvt.rzi.s32.f64 	%r96, %fd49;
	ld.global.u32 	%r97, [%rd83+4];
	cvt.rn.f64.s32 	%fd50, %r97;
	add.s32 	%r98, %r166, 5;
	cvt.rn.f64.u32 	%fd51, %r98;
	{
	.reg .b32 %temp; 
	mov.b64 	{%temp, %r99}, %fd51;
	}
	shr.u32 	%r100, %r99, 20;
	and.b32  	%r101, %r100, 2047;
	add.s32 	%r102, %r101, -1012;
	mov.b64 	%rd44, %fd51;
	shl.b64 	%rd45, %rd44, %r102;
	setp.eq.s64 	%p22, %rd45, -9223372036854775808;
	{ // callseq 5, 0
	.param .b64 param0;
	st.param.f64 	[param0], %fd51;
	.param .b64 retval0;
	call.uni (retval0), 
	__internal_accurate_pow, 
	(
	param0
	);
	ld.param.f64 	%fd52, [retval0];
	} // callseq 5
	neg.f64 	%fd54, %fd52;
	selp.f64 	%fd55, %fd54, %fd52, %p22;
	selp.f64 	%fd56, %fd55, %fd52, %p15;
	cvt.rn.f64.s32 	%fd57, %r96;
	fma.rn.f64 	%fd58, %fd56, %fd50, %fd57;
	cvt.rzi.s32.f64 	%r103, %fd58;
	ld.global.u32 	%r104, [%rd83+8];
	cvt.rn.f64.s32 	%fd59, %r104;
	add.s32 	%r105, %r166, 6;
	cvt.rn.f64.u32 	%fd60, %r105;
	{
	.reg .b32 %temp; 
	mov.b64 	{%temp, %r106}, %fd60;
	}
	shr.u32 	%r107, %r106, 20;
	and.b32  	%r108, %r107, 2047;
	add.s32 	%r109, %r108, -1012;
	mov.b64 	%rd47, %fd60;
	shl.b64 	%rd48, %rd47, %r109;
	setp.eq.s64 	%p23, %rd48, -9223372036854775808;
	{ // callseq 6, 0
	.param .b64 param0;
	st.param.f64 	[param0], %fd60;
	.param .b64 retval0;
	call.uni (retval0), 
	__internal_accurate_pow, 
	(
	param0
	);
	ld.param.f64 	%fd61, [retval0];
	} // callseq 6
	neg.f64 	%fd63, %fd61;
	selp.f64 	%fd64, %fd63, %fd61, %p23;
	selp.f64 	%fd65, %fd64, %fd61, %p15;
	cvt.rn.f64.s32 	%fd66, %r103;
	fma.rn.f64 	%fd67, %fd65, %fd59, %fd66;
	cvt.rzi.s32.f64 	%r110, %fd67;
	ld.global.u32 	%r111, [%rd83+12];
	cvt.rn.f64.s32 	%fd68, %r111;
	add.s32 	%r112, %r166, 7;
	cvt.rn.f64.u32 	%fd69, %r112;
	{
	.reg .b32 %temp; 
	mov.b64 	{%temp, %r113}, %fd69;
	}
	shr.u32 	%r114, %r113, 20;
	and.b32  	%r115, %r114, 2047;
	add.s32 	%r116, %r115, -1012;
	mov.b64 	%rd50, %fd69;
	shl.b64 	%rd51, %rd50, %r116;
	setp.eq.s64 	%p24, %rd51, -9223372036854775808;
	{ // callseq 7, 0
	.param .b64 param0;
	st.param.f64 	[param0], %fd69;
	.param .b64 retval0;
	call.uni (retval0), 
	__internal_accurate_pow, 
	(
	param0
	);
	ld.param.f64 	%fd70, [retval0];
	} // callseq 7
	neg.f64 	%fd72, %fd70;
	selp.f64 	%fd73, %fd72, %fd70, %p24;
	selp.f64 	%fd74, %fd73, %fd70, %p15;
	cvt.rn.f64.s32 	%fd75, %r110;
	fma.rn.f64 	%fd76, %fd74, %fd68, %fd75;
	cvt.rzi.s32.f64 	%r179, %fd76;
	add.f64 	%fd143, %fd143, 0d4020000000000000;
	add.s64 	%rd83, %rd83, 32;
	add.s32 	%r166, %r166, 8;
	setp.eq.s32 	%p25, %r166, %r4;
	mov.u32 	%r174, %r4;
	@%p25 bra 	$L__BB1_16;
	bra.uni 	$L__BB1_15;
$L__BB1_16:
	setp.eq.s32 	%p26, %r2, 0;
	@%p26 bra 	$L__BB1_24;
	add.s32 	%r118, %r2, -1;
	setp.lt.u32 	%p27, %r118, 3;
	@%p27 bra 	$L__BB1_19;
	setp.lt.s32 	%p28, %r1, 0;
	mul.wide.u32 	%rd53, %r174, 4;
	add.s64 	%rd54, %rd3, %rd53;
	ld.global.u32 	%r119, [%rd54];
	cvt.rn.f64.s32 	%fd77, %r119;
	cvt.rn.f64.u32 	%fd78, %r174;
	{
	.reg .b32 %temp; 
	mov.b64 	{%temp, %r120}, %fd78;
	}
	shr.u32 	%r121, %r120, 20;
	and.b32  	%r122, %r121, 2047;
	add.s32 	%r123, %r122, -1012;
	mov.b64 	%rd55, %fd78;
	shl.b64 	%rd56, %rd55, %r123;
	setp.eq.s64 	%p29, %rd56, -9223372036854775808;
	{ // callseq 8, 0
	.param .b64 param0;
	st.param.f64 	[param0], %fd78;
	.param .b64 retval0;
	call.uni (retval0), 
	__internal_accurate_pow, 
	(
	param0
	);
	ld.param.f64 	%fd79, [retval0];
	} // callseq 8
	neg.f64 	%fd81, %fd79;
	selp.f64 	%fd82, %fd81, %fd79, %p29;
	selp.f64 	%fd83, %fd82, %fd79, %p28;
	setp.eq.s32 	%p30, %r174, 0;
	selp.f64 	%fd84, 0d3FF0000000000000, %fd83, %p30;
	cvt.rn.f64.s32 	%fd85, %r179;
	fma.rn.f64 	%fd86, %fd84, %fd77, %fd85;
	cvt.rzi.s32.f64 	%r124, %fd86;
	add.s32 	%r125, %r174, 1;
	ld.global.u32 	%r126, [%rd54+4];
	cvt.rn.f64.s32 	%fd87, %r126;
	cvt.rn.f64.u32 	%fd88, %r125;
	{
	.reg .b32 %temp; 
	mov.b64 	{%temp, %r127}, %fd88;
	}
	shr.u32 	%r128, %r127, 20;
	and.b32  	%r129, %r128, 2047;
	add.s32 	%r130, %r129, -1012;
	mov.b64 	%rd58, %fd88;
	shl.b64 	%rd59, %rd58, %r130;
	setp.eq.s64 	%p31, %rd59, -9223372036854775808;
	{ // callseq 9, 0
	.param .b64 param0;
	st.param.f64 	[param0], %fd88;
	.param .b64 retval0;
	call.uni (retval0), 
	__internal_accurate_pow, 
	(
	param0
	);
	ld.param.f64 	%fd89, [retval0];
	} // callseq 9
	neg.f64 	%fd91, %fd89;
	selp.f64 	%fd92, %fd91, %fd89, %p31;
	selp.f64 	%fd93, %fd92, %fd89, %p28;
	cvt.rn.f64.s32 	%fd94, %r124;
	fma.rn.f64 	%fd95, %fd93, %fd87, %fd94;
	cvt.rzi.s32.f64 	%r131, %fd95;
	add.s32 	%r132, %r174, 2;
	ld.global.u32 	%r133, [%rd54+8];
	cvt.rn.f64.s32 	%fd96, %r133;
	cvt.rn.f64.u32 	%fd97, %r132;
	{
	.reg .b32 %temp; 
	mov.b64 	{%temp, %r134}, %fd97;
	}
	shr.u32 	%r135, %r134, 20;
	and.b32  	%r136, %r135, 2047;
	add.s32 	%r137, %r136, -1012;
	mov.b64 	%rd61, %fd97;
	shl.b64 	%rd62, %rd61, %r137;
	setp.eq.s64 	%p32, %rd62, -9223372036854775808;
	{ // callseq 10, 0
	.param .b64 param0;
	st.param.f64 	[param0], %fd97;
	.param .b64 retval0;
	call.uni (retval0), 
	__internal_accurate_pow, 
	(
	param0
	);
	ld.param.f64 	%fd98, [retval0];
	} // callseq 10
	neg.f64 	%fd100, %fd98;
	selp.f64 	%fd101, %fd100, %fd98, %p32;
	selp.f64 	%fd102, %fd101, %fd98, %p28;
	cvt.rn.f64.s32 	%fd103, %r131;
	fma.rn.f64 	%fd104, %fd102, %fd96, %fd103;
	cvt.rzi.s32.f64 	%r138, %fd104;
	add.s32 	%r139, %r174, 3;
	ld.global.u32 	%r140, [%rd54+12];
	cvt.rn.f64.s32 	%fd105, %r140;
	cvt.rn.f64.u32 	%fd106, %r139;
	{
	.reg .b32 %temp; 
	mov.b64 	{%temp, %r141}, %fd106;
	}
	shr.u32 	%r142, %r141, 20;
	and.b32  	%r143, %r142, 2047;
	add.s32 	%r144, %r143, -1012;
	mov.b64 	%rd64, %fd106;
	shl.b64 	%rd65, %rd64, %r144;
	setp.eq.s64 	%p33, %rd65, -9223372036854775808;
	{ // callseq 11, 0
	.param .b64 param0;
	st.param.f64 	[param0], %fd106;
	.param .b64 retval0;
	call.uni (retval0), 
	__internal_accurate_pow, 
	(
	param0
	);
	ld.param.f64 	%fd107, [retval0];
	} // callseq 11
	neg.f64 	%fd109, %fd107;
	selp.f64 	%fd110, %fd109, %fd107, %p33;
	selp.f64 	%fd111, %fd110, %fd107, %p28;
	cvt.rn.f64.s32 	%fd112, %r138;
	fma.rn.f64 	%fd113, %fd111, %fd105, %fd112;
	cvt.rzi.s32.f64 	%r179, %fd113;
	add.s32 	%r174, %r174, 4;
$L__BB1_19:
	setp.eq.s32 	%p34, %r3, 0;
	@%p34 bra 	$L__BB1_24;
	setp.eq.s32 	%p35, %r3, 1;
	@%p35 bra 	$L__BB1_22;
	setp.lt.s32 	%p36, %r1, 0;
	mul.wide.u32 	%rd67, %r174, 4;
	add.s64 	%rd68, %rd3, %rd67;
	ld.global.u32 	%r146, [%rd68];
	cvt.rn.f64.s32 	%fd114, %r146;
	cvt.rn.f64.u32 	%fd115, %r174;
	{
	.reg .b32 %temp; 
	mov.b64 	{%temp, %r147}, %fd115;
	}
	shr.u32 	%r148, %r147, 20;
	and.b32  	%r149, %r148, 2047;
	add.s32 	%r150, %r149, -1012;
	mov.b64 	%rd69, %fd115;
	shl.b64 	%rd70, %rd69, %r150;
	setp.eq.s64 	%p37, %rd70, -9223372036854775808;
	{ // callseq 12, 0
	.param .b64 param0;
	st.param.f64 	[param0], %fd115;
	.param .b64 retval0;
	call.uni (retval0), 
	__internal_accurate_pow, 
	(
	param0
	);
	ld.param.f64 	%fd116, [retval0];
	} // callseq 12
	neg.f64 	%fd118, %fd116;
	selp.f64 	%fd119, %fd118, %fd116, %p37;
	selp.f64 	%fd120, %fd119, %fd116, %p36;
	setp.eq.s32 	%p38, %r174, 0;
	selp.f64 	%fd121, 0d3FF0000000000000, %fd120, %p38;
	cvt.rn.f64.s32 	%fd122, %r179;
	fma.rn.f64 	%fd123, %fd121, %fd114, %fd122;
	cvt.rzi.s32.f64 	%r151, %fd123;
	add.s32 	%r152, %r174, 1;
	ld.global.u32 	%r153, [%rd68+4];
	cvt.rn.f64.s32 	%fd124, %r153;
	cvt.rn.f64.u32 	%fd125, %r152;
	{
	.reg .b32 %temp; 
	mov.b64 	{%temp, %r154}, %fd125;
	}
	shr.u32 	%r155, %r154, 20;
	and.b32  	%r156, %r155, 2047;
	add.s32 	%r157, %r156, -1012;
	mov.b64 	%rd72, %fd125;
	shl.b64 	%rd73, %rd72, %r157;
	setp.eq.s64 	%p39, %rd73, -9223372036854775808;
	{ // callseq 13, 0
	.param .b64 param0;
	st.param.f64 	[param0], %fd125;
	.param .b64 retval0;
	call.uni (retval0), 
	__internal_accurate_pow, 
	(
	param0
	);
	ld.param.f64 	%fd126, [retval0];
	} // callseq 13
	neg.f64 	%fd128, %fd126;
	selp.f64 	%fd129, %fd128, %fd126, %p39;
	selp.f64 	%fd130, %fd129, %fd126, %p36;
	cvt.rn.f64.s32 	%fd131, %r151;
	fma.rn.f64 	%fd132, %fd130, %fd124, %fd131;
	cvt.rzi.s32.f64 	%r179, %fd132;
	add.s32 	%r174, %r174, 2;
$L__BB1_22:
	setp.eq.s32 	%p40, %r5, 0;
	@%p40 bra 	$L__BB1_24;
	setp.lt.s32 	%p41, %r1, 0;
	mul.wide.u32 	%rd75, %r174, 4;
	add.s64 	%rd76, %rd3, %rd75;
	ld.global.u32 	%r158, [%rd76];
	cvt.rn.f64.s32 	%fd133, %r158;
	cvt.rn.f64.u32 	%fd134, %r174;
	{
	.reg .b32 %temp; 
	mov.b64 	{%temp, %r159}, %fd134;
	}
	shr.u32 	%r160, %r159, 20;
	and.b32  	%r161, %r160, 2047;
	add.s32 	%r162, %r161, -1012;
	mov.b64 	%rd77, %fd134;
	shl.b64 	%rd78, %rd77, %r162;
	setp.eq.s64 	%p42, %rd78, -9223372036854775808;
	{ // callseq 14, 0
	.param .b64 param0;
	st.param.f64 	[param0], %fd134;
	.param .b64 retval0;
	call.uni (retval0), 
	__internal_accurate_pow, 
	(
	param0
	);
	ld.param.f64 	%fd135, [retval0];
	} // callseq 14
	neg.f64 	%fd137, %fd135;
	selp.f64 	%fd138, %fd137, %fd135, %p42;
	selp.f64 	%fd139, %fd138, %fd135, %p41;
	setp.eq.s32 	%p43, %r174, 0;
	selp.f64 	%fd140, 0d3FF0000000000000, %fd139, %p43;
	cvt.rn.f64.s32 	%fd141, %r179;
	fma.rn.f64 	%fd142, %fd140, %fd133, %fd141;
	cvt.rzi.s32.f64 	%r179, %fd142;
$L__BB1_24:
	add.s32 	%r169, %r6, 1;
	mul.wide.s32 	%rd80, %r6, 4;
	add.s64 	%rd81, %rd1, %rd80;
	st.global.u32 	[%rd81], %r179;
	mov.u32 	%r168, %r7;
	bra.uni 	$L__BB1_12;
$L__BB1_25:
	mov.u32 	%r36, %r168;
	mul.wide.u32 	%rd15, %r36, 4;
	add.s64 	%rd9, %rd3, %rd15;
	ld.global.u32 	%r37, [%rd9];
	mov.u32 	%r182, %r37;
$L__BB1_26:
	add.s32 	%r39, %r182, 1;
	setp.ge.s32 	%p3, %r39, %r48;
	@%p3 bra 	$L__BB1_32;
	mul.wide.s32 	%rd18, %r182, 4;
	add.s64 	%rd10, %rd2, %rd18;
	ld.global.u32 	%r51, [%rd10+4];
	setp.ne.s32 	%p5, %r51, 0;
	mov.u32 	%r182, %r39;
	@%p5 bra 	$L__BB1_26;
	setp.eq.s32 	%p6, %r37, -1;
	@%p6 bra 	$L__BB1_30;
	mul.wide.s32 	%rd19, %r37, 4;
	add.s64 	%rd20, %rd2, %rd19;
	mov.b32 	%r52, 0;
	st.global.u32 	[%rd20], %r52;
$L__BB1_30:
	st.global.u32 	[%rd9], %r39;
	mov.b32 	%r53, 1;
	st.global.u32 	[%rd10+4], %r53;
	add.s32 	%r168, %r36, 1;
	setp.ne.s32 	%p7, %r168, %r48;
	@%p7 bra 	$L__BB1_35;
	add.s32 	%r41, %r169, 1;
	mul.wide.s32 	%rd21, %r169, 4;
	add.s64 	%rd22, %rd1, %rd21;
	mov.b32 	%r54, 0;
	st.global.u32 	[%rd22], %r54;
	mov.u32 	%r168, %r36;
	mov.u32 	%r169, %r41;
	bra.uni 	$L__BB1_35;
$L__BB1_32:
	setp.eq.s32 	%p4, %r37, -1;
	@%p4 bra 	$L__BB1_34;
	mul.wide.s32 	%rd16, %r37, 4;
	add.s64 	%rd17, %rd2, %rd16;
	mov.b32 	%r49, 0;
	st.global.u32 	[%rd17], %r49;
	mov.b32 	%r50, -1;
	st.global.u32 	[%rd9], %r50;
$L__BB1_34:
	add.s32 	%r168, %r36, -1;
$L__BB1_35:
	setp.gt.s32 	%p8, %r168, -1;
	@%p8 bra 	$L__BB1_25;
$L__BB1_36:
	cvta.to.global.u64 	%rd82, %rd11;
	st.global.u32 	[%rd82], %r169;
	ret;

}
.func  (.param .b64 func_retval0) __internal_accurate_pow(
	.param .b64 __internal_accurate_pow_param_0
)
{
	.reg .pred 	%p<8>;
	.reg .b32 	%r<46>;
	.reg .b32 	%f<3>;
	.reg .b64 	%fd<109>;

	ld.param.f64 	%fd10, [__internal_accurate_pow_param_0];
	mov.f64 	%fd11, 0d4024000000000000;
	{
	.reg .b32 %temp; 
	mov.b64 	{%temp, %r8}, %fd11;
	}
	{
	.reg .b32 %temp; 
	mov.b64 	{%r9, %temp}, %fd11;
	}
	shr.u32 	%r10, %r8, 20;
	setp.lt.u32 	%p1, %r8, 1048576;
	mov.f64 	%fd12, 0d4384000000000000;
	{
	.reg .b32 %temp; 
	mov.b64 	{%temp, %r11}, %fd12;
	}
	{
	.reg .b32 %temp; 
	mov.b64 	{%r12, %temp}, %fd12;
	}
	shr.u32 	%r13, %r11, 20;
	add.s32 	%r14, %r13, -54;
	selp.b32 	%r15, %r12, %r9, %p1;
	selp.b32 	%r16, %r11, %r8, %p1;
	selp.b32 	%r1, %r14, %r10, %p1;
	add.s32 	%r45, %r1, -1023;
	and.b32  	%r17, %r16, -2146435073;
	or.b32  	%r18, %r17, 1072693248;
	mov.b64 	%fd107, {%r15, %r18};
	setp.lt.u32 	%p2, %r18, 1073127583;
	@%p2 bra 	$L__BB2_2;
	{
	.reg .b32 %temp; 
	mov.b64 	{%r19, %temp}, %fd107;
	}
	{
	.reg .b32 %temp; 
	mov.b64 	{%temp, %r20}, %fd107;
	}
	add.s32 	%r21, %r20, -1048576;
	mov.b64 	%fd107, {%r19, %r21};
	add.s32 	%r45, %r1, -1022;
$L__BB2_2:
	add.f64 	%fd13, %fd107, 0dBFF0000000000000;
	add.f64 	%fd14, %fd107, 0d3FF0000000000000;
	rcp.approx.ftz.f64 	%fd15, %fd14;
	neg.f64 	%fd16, %fd14;
	fma.rn.f64 	%fd17, %fd16, %fd15, 0d3FF0000000000000;
	fma.rn.f64 	%fd18, %fd17, %fd17, %fd17;
	fma.rn.f64 	%fd19, %fd18, %fd15, %fd15;
	mul.f64 	%fd20, %fd13, %fd19;
	fma.rn.f64 	%fd21, %fd13, %fd19, %fd20;
	mul.f64 	%fd22, %fd21, %fd21;
	fma.rn.f64 	%fd23, %fd22, 0d3EB0F5FF7D2CAFE2, 0d3ED0F5D241AD3B5A;
	fma.rn.f64 	%fd24, %fd23, %fd22, 0d3EF3B20A75488A3F;
	fma.rn.f64 	%fd25, %fd24, %fd22, 0d3F1745CDE4FAECD5;
	fma.rn.f64 	%fd26, %fd25, %fd22, 0d3F3C71C7258A578B;
	fma.rn.f64 	%fd27, %fd26, %fd22, 0d3F6249249242B910;
	fma.rn.f64 	%fd28, %fd27, %fd22, 0d3F89999999999DFB;
	sub.f64 	%fd29, %fd13, %fd21;
	add.f64 	%fd30, %fd29, %fd29;
	neg.f64 	%fd31, %fd21;
	fma.rn.f64 	%fd32, %fd31, %fd13, %fd30;
	mul.f64 	%fd33, %fd19, %fd32;
	fma.rn.f64 	%fd34, %fd22, %fd28, 0d3FB5555555555555;
	mov.f64 	%fd35, 0d3FB5555555555555;
	sub.f64 	%fd36, %fd35, %fd34;
	fma.rn.f64 	%fd37, %fd22, %fd28, %fd36;
	add.f64 	%fd38, %fd37, 0dBC46A4CB00B9E7B0;
	add.f64 	%fd39, %fd34, %fd38;
	sub.f64 	%fd40, %fd34, %fd39;
	add.f64 	%fd41, %fd38, %fd40;
	mul.rn.f64 	%fd42, %fd21, %fd21;
	neg.f64 	%fd43, %fd42;
	fma.rn.f64 	%fd44, %fd21, %fd21, %fd43;
	{
	.reg .b32 %temp; 
	mov.b64 	{%r22, %temp}, %fd33;
	}
	{
	.reg .b32 %temp; 
	mov.b64 	{%temp, %r23}, %fd33;
	}
	add.s32 	%r24, %r23, 1048576;
	mov.b64 	%fd45, {%r22, %r24};
	fma.rn.f64 	%fd46, %fd21, %fd45, %fd44;
	mul.rn.f64 	%fd47, %fd42, %fd21;
	neg.f64 	%fd48, %fd47;
	fma.rn.f64 	%fd49, %fd42, %fd21, %fd48;
	fma.rn.f64 	%fd50, %fd42, %fd33, %fd49;
	fma.rn.f64 	%fd51, %fd46, %fd21, %fd50;
	mul.rn.f64 	%fd52, %fd39, %fd47;
	neg.f64 	%fd53, %fd52;
	fma.rn.f64 	%fd54, %fd39, %fd47, %fd53;
	fma.rn.f64 	%fd55, %fd39, %fd51, %fd54;
	fma.rn.f64 	%fd56, %fd41, %fd47, %fd55;
	add.f64 	%fd57, %fd52, %fd56;
	sub.f64 	%fd58, %fd52, %fd57;
	add.f64 	%fd59, %fd56, %fd58;
	add.f64 	%fd60, %fd21, %fd57;
	sub.f64 	%fd61, %fd21, %fd60;
	add.f64 	%fd62, %fd57, %fd61;
	add.f64 	%fd63, %fd59, %fd62;
	add.f64 	%fd64, %fd33, %fd63;
	add.f64 	%fd65, %fd60, %fd64;
	sub.f64 	%fd66, %fd60, %fd65;
	add.f64 	%fd67, %fd64, %fd66;
	xor.b32  	%r25, %r45, -2147483648;
	mov.b32 	%r26, 1127219200;
	mov.b64 	%fd68, {%r25, %r26};
	mov.b32 	%r27, -2147483648;
	mov.b64 	%fd69, {%r27, %r26};
	sub.f64 	%fd70, %fd68, %fd69;
	fma.rn.f64 	%fd71, %fd70, 0d3FE62E42FEFA39EF, %fd65;
	fma.rn.f64 	%fd72, %fd70, 0dBFE62E42FEFA39EF, %fd71;
	sub.f64 	%fd73, %fd72, %fd65;
	sub.f64 	%fd74, %fd67, %fd73;
	fma.rn.f64 	%fd75, %fd70, 0d3C7ABC9E3B39803F, %fd74;
	add.f64 	%fd76, %fd71, %fd75;
	sub.f64 	%fd77, %fd71, %fd76;
	add.f64 	%fd78, %fd75, %fd77;
	{
	.reg .b32 %temp; 
	mov.b64 	{%temp, %r28}, %fd10;
	}
	{
	.reg .b32 %temp; 
	mov.b64 	{%r29, %temp}, %fd10;
	}
	shl.b32 	%r30, %r28, 1;
	setp.gt.u32 	%p3, %r30, -33554433;
	and.b32  	%r31, %r28, -15728641;
	selp.b32 	%r32, %r31, %r28, %p3;
	mov.b64 	%fd79, {%r29, %r32};
	mul.rn.f64 	%fd80, %fd76, %fd79;
	neg.f64 	%fd81, %fd80;
	fma.rn.f64 	%fd82, %fd76, %fd79, %fd81;
	fma.rn.f64 	%fd83, %fd78, %fd79, %fd82;
	add.f64 	%fd4, %fd80, %fd83;
	sub.f64 	%fd84, %fd80, %fd4;
	add.f64 	%fd5, %fd83, %fd84;
	fma.rn.f64 	%fd85, %fd4, 0d3FF71547652B82FE, 0d4338000000000000;
	{
	.reg .b32 %temp; 
	mov.b64 	{%r5, %temp}, %fd85;
	}
	mov.f64 	%fd86, 0dC338000000000000;
	add.rn.f64 	%fd87, %fd85, %fd86;
	fma.rn.f64 	%fd88, %fd87, 0dBFE62E42FEFA39EF, %fd4;
	fma.rn.f64 	%fd89, %fd87, 0dBC7ABC9E3B39803F, %fd88;
	fma.rn.f64 	%fd90, %fd89, 0d3E5ADE1569CE2BDF, 0d3E928AF3FCA213EA;
	fma.rn.f64 	%fd91, %fd90, %fd89, 0d3EC71DEE62401315;
	fma.rn.f64 	%fd92, %fd91, %fd89, 0d3EFA01997C89EB71;
	fma.rn.f64 	%fd93, %fd92, %fd89, 0d3F2A01A014761F65;
	fma.rn.f64 	%fd94, %fd93, %fd89, 0d3F56C16C1852B7AF;
	fma.rn.f64 	%fd95, %fd94, %fd89, 0d3F81111111122322;
	fma.rn.f64 	%fd96, %fd95, %fd89, 0d3FA55555555502A1;
	fma.rn.f64 	%fd97, %fd96, %fd89, 0d3FC5555555555511;
	fma.rn.f64 	%fd98, %fd97, %fd89, 0d3FE000000000000B;
	fma.rn.f64 	%fd99, %fd98, %fd89, 0d3FF0000000000000;
	fma.rn.f64 	%fd100, %fd99, %fd89, 0d3FF0000000000000;
	{
	.reg .b32 %temp; 
	mov.b64 	{%r6, %temp}, %fd100;
	}
	{
	.reg .b32 %temp; 
	mov.b64 	{%temp, %r7}, %fd100;
	}
	shl.b32 	%r33, %r5, 20;
	add.s32 	%r34, %r33, %r7;
	mov.b64 	%fd108, {%r6, %r34};
	{
	.reg .b32 %temp; 
	mov.b64 	{%temp, %r35}, %fd4;
	}
	mov.b32 	%f2, %r35;
	abs.f32 	%f1, %f2;
	setp.lt.f32 	%p4, %f1, 0f4086232B;
	@%p4 bra 	$L__BB2_5;
	setp.lt.f64 	%p5, %fd4, 0d0000000000000000;
	add.f64 	%fd101, %fd4, 0d7FF0000000000000;
	selp.f64 	%fd108, 0d0000000000000000, %fd101, %p5;
	setp.geu.f32 	%p6, %f1, 0f40874800;
	@%p6 bra 	$L__BB2_5;
	shr.u32 	%r36, %r5, 31;
	add.s32 	%r37, %r5, %r36;
	shr.s32 	%r38, %r37, 1;
	shl.b32 	%r39, %r38, 20;
	add.s32 	%r40, %r7, %r39;
	mov.b64 	%fd102, {%r6, %r40};
	sub.s32 	%r41, %r5, %r38;
	shl.b32 	%r42, %r41, 20;
	add.s32 	%r43, %r42, 1072693248;
	mov.b32 	%r44, 0;
	mov.b64 	%fd103, {%r44, %r43};
	mul.f64 	%fd108, %fd103, %fd102;
$L__BB2_5:
	abs.f64 	%fd104, %fd108;
	setp.eq.f64 	%p7, %fd104, 0d7FF0000000000000;
	fma.rn.f64 	%fd105, %fd108, %fd5, %fd108;
	selp.f64 	%fd106, %fd108, %fd105, %p7;
	st.param.f64 	[func_retval0], %fd106;
	ret;

}


// ===== COMPILED SASS (sm_100) =====

	.target	sm_100

	.elftype	@"ET_EXEC"


//--------------------- .note.nv.tkinfo           --------------------------
	.section	.note.nv.tkinfo,"",@"SHT_NOTE"
	.sectionflags	@"SHF_NOTE_NV_TKINFO"
	.tkinfo
        /*0018*/ 	.word	0x00000002
        /*0030*/ 	.string	""
        /*0030*/ 	.string	"ptxas"
        /*0030*/ 	.string	"Cuda compilation tools, release 13.0, V13.0.88"
        /*0030*/ 	.string	"Build cuda_13.0.r13.0/compiler.36424714_0"
        /*0030*/ 	.string	"-arch sm_100 -m 64 "



//--------------------- .note.nv.cuinfo           --------------------------
	.section	.note.nv.cuinfo,"",@"SHT_NOTE"
	.sectionflags	@"SHF_NOTE_NV_CUINFO"
        /*0018*/ 	.short	0x0002
        /*001a*/ 	.short	0x0064
        /*001c*/ 	.short	0x0082
	.zero		2


//--------------------- .nv.info                  --------------------------
	.section	.nv.info,"",@"SHT_CUDA_INFO"
	.align	4


	//----- nvinfo : EIATTR_REGCOUNT
	.align		4
        /*0000*/ 	.byte	0x04, 0x2f
        /*0002*/ 	.short	(.L_1 - .L_0)
	.align		4
.L_0:
        /*0004*/ 	.word	index@(_Z16sgpu_cuda_kerneliiPjS_S_S_i)
        /*0008*/ 	.word	0x00000016


	//----- nvinfo : EIATTR_FRAME_SIZE
	.align		4
.L_1:
        /*000c*/ 	.byte	0x04, 0x11
        /*000e*/ 	.short	(.L_3 - .L_2)
	.align		4
.L_2:
        /*0010*/ 	.word	index@(_Z16sgpu_cuda_kerneliiPjS_S_S_i)
        /*0014*/ 	.word	0x00000000


	//----- nvinfo : EIATTR_REGCOUNT
	.align		4
.L_3:
        /*0018*/ 	.byte	0x04, 0x2f
        /*001a*/ 	.short	(.L_5 - .L_4)
	.align		4
.L_4:
        /*001c*/ 	.word	index@(_Z11nqueen_cudaPiS_S_S_iii)
        /*0020*/ 	.word	0x00000022


	//----- nvinfo : EIATTR_FRAME_SIZE
	.align		4
.L_5:
        /*0024*/ 	.byte	0x04, 0x11
        /*0026*/ 	.short	(.L_7 - .L_6)
	.align		4
.L_6:
        /*0028*/ 	.word	index@($_Z11nqueen_cudaPiS_S_S_iii$__internal_accurate_pow)
        /*002c*/ 	.word	0x00000000


	//----- nvinfo : EIATTR_FRAME_SIZE
	.align		4
.L_7:
        /*0030*/ 	.byte	0x04, 0x11
        /*0032*/ 	.short	(.L_9 - .L_8)
	.align		4
.L_8:
        /*0034*/ 	.word	index@(_Z11nqueen_cudaPiS_S_S_iii)
        /*0038*/ 	.word	0x00000000


	//----- nvinfo : EIATTR_MIN_STACK_SIZE
	.align		4
.L_9:
        /*003c*/ 	.byte	0x04, 0x12
        /*003e*/ 	.short	(.L_11 - .L_10)
	.align		4
.L_10:
        /*0040*/ 	.word	index@(_Z11nqueen_cudaPiS_S_S_iii)
        /*0044*/ 	.word	0x00000000


	//----- nvinfo : EIATTR_MIN_STACK_SIZE
	.align		4
.L_11:
        /*0048*/ 	.byte	0x04, 0x12
        /*004a*/ 	.short	(.L_13 - .L_12)
	.align		4
.L_12:
        /*004c*/ 	.word	index@(_Z16sgpu_cuda_kerneliiPjS_S_S_i)
        /*0050*/ 	.word	0x00000000
.L_13:


//--------------------- .nv.compat                --------------------------
	.section	.nv.compat,"",@"SHT_CUDA_COMPAT_INFO"
	.align	4
        /*0000*/ 	.byte	0x02, 0x09, 0x00, 0x00, 0x02, 0x02, 0x01, 0x00, 0x02, 0x05, 0x05, 0x00, 0x03, 0x07, 0x01, 0x01
        /*0010*/ 	.byte	0x02, 0x03, 0x00, 0x00, 0x02, 0x06, 0x01, 0x00, 0x04, 0x0b, 0x08, 0x00, 0x01, 0x00, 0x00, 0x00
        /*0020*/ 	.byte	0x00, 0x00, 0x00, 0x00


//--------------------- .nv.info._Z11nqueen_cudaPiS_S_S_iii --------------------------
	.section	.nv.info._Z11nqueen_cudaPiS_S_S_iii,"",@"SHT_CUDA_INFO"
	.sectionflags	@""
	.align	4


	//----- nvinfo : EIATTR_CUDA_API_VERSION
	.align		4
        /*0000*/ 	.byte	0x04, 0x37
        /*0002*/ 	.short	(.L_15 - .L_14)
.L_14:
        /*0004*/ 	.word	0x00000082


	//----- nvinfo : EIATTR_KPARAM_INFO
	.align		4
.L_15:
        /*0008*/ 	.byte	0x04, 0x17
        /*000a*/ 	.short	(.L_17 - .L_16)
.L_16:
        /*000c*/ 	.word	0x00000000
        /*0010*/ 	.short	0x0006
        /*0012*/ 	.short	0x0028
        /*0014*/ 	.byte	0x00, 0xf0, 0x11, 0x00


	//----- nvinfo : EIATTR_KPARAM_INFO
	.align		4
.L_17:
        /*0018*/ 	.byte	0x04, 0x17
        /*001a*/ 	.short	(.L_19 - .L_18)
.L_18:
        /*001c*/ 	.word	0x00000000
        /*0020*/ 	.short	0x0005
        /*0022*/ 	.short	0x0024
        /*0024*/ 	.byte	0x00, 0xf0, 0x11, 0x00


	//----- nvinfo : EIATTR_KPARAM_INFO
	.align		4
.L_19:
        /*0028*/ 	.byte	0x04, 0x17
        /*002a*/ 	.short	(.L_21 - .L_20)
.L_20:
        /*002c*/ 	.word	0x00000000
        /*0030*/ 	.short	0x0004
        /*0032*/ 	.short	0x0020
        /*0034*/ 	.byte	0x00, 0xf0, 0x11, 0x00


	//----- nvinfo : EIATTR_KPARAM_INFO
	.align		4
.L_21:
        /*0038*/ 	.byte	0x04, 0x17
        /*003a*/ 	.short	(.L_23 - .L_22)
.L_22:
        /*003c*/ 	.word	0x00000000
        /*0040*/ 	.short	0x0003
        /*0042*/ 	.short	0x0018
        /*0044*/ 	.byte	0x00, 0xf5, 0x21, 0x00


	//----- nvinfo : EIATTR_KPARAM_INFO
	.align		4
.L_23:
        /*0048*/ 	.byte	0x04, 0x17
        /*004a*/ 	.short	(.L_25 - .L_24)
.L_24:
        /*004c*/ 	.word	0x00000000
        /*0050*/ 	.short	0x0002
        /*0052*/ 	.short	0x0010
        /*0054*/ 	.byte	0x00, 0xf5, 0x21, 0x00


	//----- nvinfo : EIATTR_KPARAM_INFO
	.align		4
.L_25:
        /*0058*/ 	.byte	0x04, 0x17
        /*005a*/ 	.short	(.L_27 - .L_26)
.L_26:
        /*005c*/ 	.word	0x00000000
        /*0060*/ 	.short	0x0001
        /*0062*/ 	.short	0x0008
        /*0064*/ 	.byte	0x00, 0xf5, 0x21, 0x00


	//----- nvinfo : EIATTR_KPARAM_INFO
	.align		4
.L_27:
        /*0068*/ 	.byte	0x04, 0x17
        /*006a*/ 	.short	(.L_29 - .L_28)
.L_28:
        /*006c*/ 	.word	0x00000000
        /*0070*/ 	.short	0x0000
        /*0072*/ 	.short	0x0000
        /*0074*/ 	.byte	0x00, 0xf5, 0x21, 0x00


	//----- nvinfo : EIATTR_SPARSE_MMA_MASK
	.align		4
.L_29:
        /*0078*/ 	.byte	0x03, 0x50
        /*007a*/ 	.short	0x0000


	//----- nvinfo : EIATTR_MAXREG_COUNT
	.align		4
        /*007c*/ 	.byte	0x03, 0x1b
        /*007e*/ 	.short	0x00ff


	//----- nvinfo : EIATTR_MERCURY_ISA_VERSION
	.align		4
        /*0080*/ 	.byte	0x03, 0x5f
        /*0082*/ 	.short	0x0101


	//----- nvinfo : EIATTR_VRC_CTA_INIT_COUNT
	.align		4
        /*0084*/ 	.byte	0x02, 0x4a
	.zero		1
	.zero		1


	//----- nvinfo : EIATTR_EXIT_INSTR_OFFSETS
	.align		4
        /*0088*/ 	.byte	0x04, 0x1c
        /*008a*/ 	.short	(.L_31 - .L_30)


	//   ....[0]....
.L_30:
        /*008c*/ 	.word	0x00001490


	//----- nvinfo : EIATTR_CRS_STACK_SIZE
	.align		4
.L_31:
        /*0090*/ 	.byte	0x04, 0x1e
        /*0092*/ 	.short	(.L_33 - .L_32)
.L_32:
        /*0094*/ 	.word	0x00000000


	//----- nvinfo : EIATTR_CBANK_PARAM_SIZE
	.align		4
.L_33:
        /*0098*/ 	.byte	0x03, 0x19
        /*009a*/ 	.short	0x002c


	//----- nvinfo : EIATTR_PARAM_CBANK
	.align		4
        /*009c*/ 	.byte	0x04, 0x0a
        /*009e*/ 	.short	(.L_35 - .L_34)
	.align		4
.L_34:
        /*00a0*/ 	.word	index@(.nv.constant0._Z11nqueen_cudaPiS_S_S_iii)
        /*00a4*/ 	.short	0x0380
        /*00a6*/ 	.short	0x002c


	//----- nvinfo : EIATTR_SW_WAR
	.align		4
.L_35:
        /*00a8*/ 	.byte	0x04, 0x36
        /*00aa*/ 	.short	(.L_37 - .L_36)
.L_36:
        /*00ac*/ 	.word	0x00000008
.L_37:


//--------------------- .nv.info._Z16sgpu_cuda_kerneliiPjS_S_S_i --------------------------
	.section	.nv.info._Z16sgpu_cuda_kerneliiPjS_S_S_i,"",@"SHT_CUDA_INFO"
	.sectionflags	@""
	.align	4


	//----- nvinfo : EIATTR_CUDA_API_VERSION
	.align		4
        /*0000*/ 	.byte	0x04, 0x37
        /*0002*/ 	.short	(.L_39 - .L_38)
.L_38:
        /*0004*/ 	.word	0x00000082


	//----- nvinfo : EIATTR_KPARAM_INFO
	.align		4
.L_39:
        /*0008*/ 	.byte	0x04, 0x17
        /*000a*/ 	.short	(.L_41 - .L_40)
.L_40:
        /*000c*/ 	.word	0x00000000
        /*0010*/ 	.short	0x0006
        /*0012*/ 	.short	0x0028
        /*0014*/ 	.byte	0x00, 0xf0, 0x11, 0x00


	//----- nvinfo : EIATTR_KPARAM_INFO
	.align		4
.L_41:
        /*0018*/ 	.byte	0x04, 0x17
        /*001a*/ 	.short	(.L_43 - .L_42)
.L_42:
        /*001c*/ 	.word	0x00000000
        /*0020*/ 	.short	0x0005
        /*0022*/ 	.short	0x0020
        /*0024*/ 	.byte	0x00, 0xf5, 0x21, 0x00


	//----- nvinfo : EIATTR_KPARAM_INFO
	.align		4
.L_43:
        /*0028*/ 	.byte	0x04, 0x17
        /*002a*/ 	.short	(.L_45 - .L_44)
.L_44:
        /*002c*/ 	.word	0x00000000
        /*0030*/ 	.short	0x0004
        /*0032*/ 	.short	0x0018
        /*0034*/ 	.byte	0x00, 0xf5, 0x21, 0x00


	//----- nvinfo : EIATTR_KPARAM_INFO
	.align		4
.L_45:
        /*0038*/ 	.byte	0x04, 0x17
        /*003a*/ 	.short	(.L_47 - .L_46)
.L_46:
        /*003c*/ 	.word	0x00000000
        /*0040*/ 	.short	0x0003
        /*0042*/ 	.short	0x0010
        /*0044*/ 	.byte	0x00, 0xf5, 0x21, 0x00


	//----- nvinfo : EIATTR_KPARAM_INFO
	.align		4
.L_47:
        /*0048*/ 	.byte	0x04, 0x17
        /*004a*/ 	.short	(.L_49 - .L_48)
.L_48:
        /*004c*/ 	.word	0x00000000
        /*0050*/ 	.short	0x0002
        /*0052*/ 	.short	0x0008
        /*0054*/ 	.byte	0x00, 0xf5, 0x21, 0x00


	//----- nvinfo : EIATTR_KPARAM_INFO
	.align		4
.L_49:
        /*0058*/ 	.byte	0x04, 0x17
        /*005a*/ 	.short	(.L_51 - .L_50)
.L_50:
        /*005c*/ 	.word	0x00000000
        /*0060*/ 	.short	0x0001
        /*0062*/ 	.short	0x0004
        /*0064*/ 	.byte	0x00, 0xf0, 0x11, 0x00


	//----- nvinfo : EIATTR_KPARAM_INFO
	.align		4
.L_51:
        /*0068*/ 	.byte	0x04, 0x17
        /*006a*/ 	.short	(.L_53 - .L_52)
.L_52:
        /*006c*/ 	.word	0x00000000
        /*0070*/ 	.short	0x0000
        /*0072*/ 	.short	0x0000
        /*0074*/ 	.byte	0x00, 0xf0, 0x11, 0x00


	//----- nvinfo : EIATTR_SPARSE_MMA_MASK
	.align		4
.L_53:
        /*0078*/ 	.byte	0x03, 0x50
        /*007a*/ 	.short	0x0000


	//----- nvinfo : EIATTR_MAXREG_COUNT
	.align		4
        /*007c*/ 	.byte	0x03, 0x1b
        /*007e*/ 	.short	0x00ff


	//----- nvinfo : EIATTR_NUM_BARRIERS
	.align		4
        /*0080*/ 	.byte	0x02, 0x4c
        /*0082*/ 	.byte	0x01
	.zero		1


	//----- nvinfo : EIATTR_MERCURY_ISA_VERSION
	.align		4
        /*0084*/ 	.byte	0x03, 0x5f
        /*0086*/ 	.short	0x0101


	//----- nvinfo : EIATTR_VRC_CTA_INIT_COUNT
	.align		4
        /*0088*/ 	.byte	0x02, 0x4a
	.zero		1
	.zero		1


	//----- nvinfo : EIATTR_EXIT_INSTR_OFFSETS
	.align		4
        /*008c*/ 	.byte	0x04, 0x1c
        /*008e*/ 	.short	(.L_55 - .L_54)


	//   ....[0]....
.L_54:
        /*0090*/ 	.word	0x000008a0


	//   ....[1]....
        /*0094*/ 	.word	0x00000920


	//----- nvinfo : EIATTR_CRS_STACK_SIZE
	.align		4
.L_55:
        /*0098*/ 	.byte	0x04, 0x1e
        /*009a*/ 	.short	(.L_57 - .L_56)
.L_56:
        /*009c*/ 	.word	0x00000000


	//----- nvinfo : EIATTR_CBANK_PARAM_SIZE
	.align		4
.L_57:
        /*00a0*/ 	.byte	0x03, 0x19
        /*00a2*/ 	.short	0x002c


	//----- nvinfo : EIATTR_PARAM_CBANK
	.align		4
        /*00a4*/ 	.byte	0x04, 0x0a
        /*00a6*/ 	.short	(.L_59 - .L_58)
	.align		4
.L_58:
        /*00a8*/ 	.word	index@(.nv.constant0._Z16sgpu_cuda_kerneliiPjS_S_S_i)
        /*00ac*/ 	.short	0x0380
        /*00ae*/ 	.short	0x002c


	//----- nvinfo : EIATTR_SW_WAR
	.align		4
.L_59:
        /*00b0*/ 	.byte	0x04, 0x36
        /*00b2*/ 	.short	(.L_61 - .L_60)
.L_60:
        /*00b4*/ 	.word	0x00000008
.L_61:


//--------------------- .nv.callgraph             --------------------------
	.section	.nv.callgraph,"",@"SHT_CUDA_CALLGRAPH"
	.align	4
	.sectionentsize	8
	.align		4
        /*0000*/ 	.word	0x00000000
	.align		4
        /*0004*/ 	.word	0xffffffff
	.align		4
        /*0008*/ 	.word	0x00000000
	.align		4
        /*000c*/ 	.word	0xfffffffe
	.align		4
        /*0010*/ 	.word	0x00000000
	.align		4
        /*0014*/ 	.word	0xfffffffd
	.align		4
        /*0018*/ 	.word	0x00000000
	.align		4
        /*001c*/ 	.word	0xfffffffc


//--------------------- .text._Z11nqueen_cudaPiS_S_S_iii --------------------------
	.section	.text._Z11nqueen_cudaPiS_S_S_iii,"ax",@progbits
	.align	128
        .global         _Z11nqueen_cudaPiS_S_S_iii
        .type           _Z11nqueen_cudaPiS_S_S_iii,@function
        .size           _Z11nqueen_cudaPiS_S_S_iii,(.L_x_26 - _Z11nqueen_cudaPiS_S_S_iii)
        .other          _Z11nqueen_cudaPiS_S_S_iii,@"STO_CUDA_ENTRY STV_DEFAULT"
_Z11nqueen_cudaPiS_S_S_iii:
.text._Z11nqueen_cudaPiS_S_S_iii:
[----:B------:R-:W-:Y:S01]  /*0000*/  LDC R1, c[0x0][0x37c] ;  /* 0x0000df00ff017b82 */ /* 0x000fe20000000800 */
[----:B------:R-:W0:Y:S01]  /*0010*/  LDCU UR4, c[0x0][0x3a4] ;  /* 0x00007480ff0477ac */ /* 0x000e220008000800 */
[----:B------:R-:W1:Y:S01]  /*0020*/  LDCU UR5, c[0x0][0x3a0] ;  /* 0x00007400ff0577ac */ /* 0x000e620008000800 */
[----:B------:R-:W2:Y:S01]  /*0030*/  LDCU.64 UR8, c[0x0][0x358] ;  /* 0x00006b00ff0877ac */ /* 0x000ea20008000a00 */
[----:B0-----:R-:W-:Y:S01]  /*0040*/  UISETP.GE.AND UP0, UPT, UR4, URZ, UPT ;  /* 0x000000ff0400728c */ /* 0x001fe2000bf06270 */
[----:B-1----:R-:W-:-:S08]  /*0050*/  IMAD.U32 R4, RZ, RZ, UR5 ;  /* 0x00000005ff047e24 */ /* 0x002fd0000f8e00ff */
[----:B--2---:R-:W-:Y:S05]  /*0060*/  BRA.U !UP0, `(.L_x_0) ;  /* 0x0000001508007547 */ /* 0x004fea000b800000 */
[----:B------:R-:W0:Y:S01]  /*0070*/  LDCU UR5, c[0x0][0x3a8] ;  /* 0x00007500ff0577ac */ /* 0x000e220008000800 */
[----:B------:R-:W1:Y:S01]  /*0080*/  LDCU UR4, c[0x0][0x3a4] ;  /* 0x00007480ff0477ac */ /* 0x000e620008000800 */
[----:B0-----:R-:W-:Y:S01]  /*0090*/  UISETP.GT.AND UP0, UPT, UR5, URZ, UPT ;  /* 0x000000ff0500728c */ /* 0x001fe2000bf04270 */
[----:B-1----:R-:W-:-:S08]  /*00a0*/  IMAD.U32 R0, RZ, RZ, UR4 ;  /* 0x00000004ff007e24 */ /* 0x002fd0000f8e00ff */
[----:B------:R-:W-:Y:S05]  /*00b0*/  BRA.U UP0, `(.L_x_1) ;  /* 0x0000000100a07547 */ /* 0x000fea000b800000 */
.L_x_5:
[----:B012---:R-:W0:Y:S01]  /*00c0*/  LDC.64 R2, c[0x0][0x380] ;  /* 0x0000e000ff027b82 */ /* 0x007e220000000a00 */
[----:B------:R-:W1:Y:S07]  /*00d0*/  LDCU UR4, c[0x0][0x3a8] ;  /* 0x00007500ff0477ac */ /* 0x000e6e0008000800 */
[----:B------:R-:W2:Y:S01]  /*00e0*/  LDC.64 R6, c[0x0][0x388] ;  /* 0x0000e200ff067b82 */ /* 0x000ea20000000a00 */
[----:B0-----:R-:W-:-:S05]  /*00f0*/  IMAD.WIDE.U32 R2, R0, 0x4, R2 ;  /* 0x0000000400027825 */ /* 0x001fca00078e0002 */
[----:B------:R-:W3:Y:S01]  /*0100*/  LDG.E R11, desc[UR8][R2.64] ;  /* 0x00000008020b7981 */ /* 0x000ee2000c1e1900 */
[----:B------:R-:W-:Y:S01]  /*0110*/  MOV R10, R0 ;  /* 0x00000000000a7202 */ /* 0x000fe20000000f00 */
[----:B-123--:R-:W-:-:S07]  /*0120*/  IMAD.MOV.U32 R5, RZ, RZ, R11 ;  /* 0x000000ffff057224 */ /* 0x00efce00078e000b */
.L_x_3:
[----:B------:R-:W-:-:S05]  /*0130*/  VIADD R13, R5, 0x1 ;  /* 0x00000001050d7836 */ /* 0x000fca0000000000 */
[----:B------:R-:W-:-:S13]  /*0140*/  ISETP.GE.AND P0, PT, R13, UR4, PT ;  /* 0x000000040d007c0c */ /* 0x000fda000bf06270 */
[----:B------:R-:W-:Y:S05]  /*0150*/  @P0 BRA `(.L_x_2) ;  /* 0x0000000000500947 */ /* 0x000fea0003800000 */
[----:B------:R-:W-:-:S05]  /*0160*/  IMAD.WIDE R8, R5, 0x4, R6 ;  /* 0x0000000405087825 */ /* 0x000fca00078e0206 */
[----:B------:R-:W2:Y:S02]  /*0170*/  LDG.E R5, desc[UR8][R8.64+0x4] ;  /* 0x0000040808057981 */ /* 0x000ea4000c1e1900 */
[----:B--2---:R-:W-:Y:S02]  /*0180*/  ISETP.NE.AND P0, PT, R5, RZ, PT ;  /* 0x000000ff0500720c */ /* 0x004fe40003f05270 */
[----:B------:R-:W-:-:S11]  /*0190*/  MOV R5, R13 ;  /* 0x0000000d00057202 */ /* 0x000fd60000000f00 */
[----:B------:R-:W-:Y:S05]  /*01a0*/  @P0 BRA `(.L_x_3) ;  /* 0xfffffffc00e00947 */ /* 0x000fea000383ffff */
[----:B------:R-:W-:Y:S01]  /*01b0*/  ISETP.NE.AND P0, PT, R11, -0x1, PT ;  /* 0xffffffff0b00780c */ /* 0x000fe20003f05270 */
[----:B------:R-:W-:Y:S02]  /*01c0*/  IMAD.MOV.U32 R5, RZ, RZ, 0x1 ;  /* 0x00000001ff057424 */ /* 0x000fe400078e00ff */
[----:B------:R-:W-:-:S10]  /*01d0*/  VIADD R0, R0, 0x1 ;  /* 0x0000000100007836 */ /* 0x000fd40000000000 */
[----:B------:R-:W-:-:S05]  /*01e0*/  @P0 IMAD.WIDE R6, R11, 0x4, R6 ;  /* 0x000000040b060825 */ /* 0x000fca00078e0206 */
[----:B------:R1:W-:Y:S01]  /*01f0*/  @P0 STG.E desc[UR8][R6.64], RZ ;  /* 0x000000ff06000986 */ /* 0x0003e2000c101908 */
[----:B------:R-:W-:-:S03]  /*0200*/  ISETP.NE.AND P0, PT, R0, UR4, PT ;  /* 0x0000000400007c0c */ /* 0x000fc6000bf05270 */
[----:B------:R1:W-:Y:S04]  /*0210*/  STG.E desc[UR8][R2.64], R13 ;  /* 0x0000000d02007986 */ /* 0x0003e8000c101908 */
[----:B------:R1:W-:Y:S06]  /*0220*/  STG.E desc[UR8][R8.64+0x4], R5 ;  /* 0x0000040508007986 */ /* 0x0003ec000c101908 */
[----:B------:R-:W-:Y:S05]  /*0230*/  @P0 BRA `(.L_x_4) ;  /* 0x0000000000340947 */ /* 0x000fea0003800000 */
[----:B-1----:R-:W0:Y:S01]  /*0240*/  LDC.64 R2, c[0x0][0x390] ;  /* 0x0000e400ff027b82 */ /* 0x002e220000000a00 */
[----:B------:R-:W-:Y:S02]  /*0250*/  IMAD.MOV.U32 R0, RZ, RZ, R10 ;  /* 0x000000ffff007224 */ /* 0x000fe400078e000a */
[C---:B0-----:R-:W-:Y:S01]  /*0260*/  IMAD.WIDE R2, R4.reuse, 0x4, R2 ;  /* 0x0000000404027825 */ /* 0x041fe200078e0202 */
[----:B------:R-:W-:-:S04]  /*0270*/  IADD3 R4, PT, PT, R4, 0x1, RZ ;  /* 0x0000000104047810 */ /* 0x000fc80007ffe0ff */
[----:B------:R2:W-:Y:S01]  /*0280*/  STG.E desc[UR8][R2.64], RZ ;  /* 0x000000ff02007986 */ /* 0x0005e2000c101908 */
[----:B------:R-:W-:Y:S05]  /*0290*/  BRA `(.L_x_4) ;  /* 0x00000000001c7947 */ /* 0x000fea0003800000 */
.L_x_2:
[----:B------:R-:W-:Y:S02]  /*02a0*/  ISETP.NE.AND P0, PT, R11, -0x1, PT ;  /* 0xffffffff0b00780c */ /* 0x000fe40003f05270 */
[----:B------:R-:W-:-:S11]  /*02b0*/  IADD3 R0, PT, PT, R0, -0x1, RZ ;  /* 0xffffffff00007810 */ /* 0x000fd60007ffe0ff */
[----:B------:R-:W0:Y:S01]  /*02c0*/  @P0 LDC.64 R6, c[0x0][0x388] ;  /* 0x0000e200ff060b82 */ /* 0x000e220000000a00 */
[----:B------:R-:W-:Y:S02]  /*02d0*/  @P0 IMAD.MOV.U32 R5, RZ, RZ, -0x1 ;  /* 0xffffffffff050424 */ /* 0x000fe400078e00ff */
[----:B0-----:R-:W-:-:S05]  /*02e0*/  @P0 IMAD.WIDE R6, R11, 0x4, R6 ;  /* 0x000000040b060825 */ /* 0x001fca00078e0206 */
[----:B------:R0:W-:Y:S04]  /*02f0*/  @P0 STG.E desc[UR8][R6.64], RZ ;  /* 0x000000ff06000986 */ /* 0x0001e8000c101908 */
[----:B------:R0:W-:Y:S02]  /*0300*/  @P0 STG.E desc[UR8][R2.64], R5 ;  /* 0x0000000502000986 */ /* 0x0001e4000c101908 */
.L_x_4:
[----:B------:R-:W-:-:S13]  /*0310*/  ISETP.GT.AND P0, PT, R0, -0x1, PT ;  /* 0xffffffff0000780c */ /* 0x000fda0003f04270 */
[----:B------:R-:W-:Y:S05]  /*0320*/  @P0 BRA `(.L_x_5) ;  /* 0xfffffffc00640947 */ /* 0x000fea000383ffff */
[----:B------:R-:W-:Y:S05]  /*0330*/  BRA `(.L_x_0) ;  /* 0x00000010004c7947 */ /* 0x000fea0003800000 */
.L_x_1:
[----:B------:R-:W0:Y:S01]  /*0340*/  LDCU.64 UR6, c[0x0][0x380] ;  /* 0x00007000ff0677ac */ /* 0x000e220008000a00 */
[----:B------:R-:W-:Y:S02]  /*0350*/  ULOP3.LUT UR10, UR5, 0x7, URZ, 0xc0, !UPT ;  /* 0x00000007050a7892 */ /* 0x000fe4000f8ec0ff */
[----:B------:R-:W-:Y:S02]  /*0360*/  ULOP3.LUT UR11, UR5, 0x3, URZ, 0xc0, !UPT ;  /* 0x00000003050b7892 */ /* 0x000fe4000f8ec0ff */
[----:B------:R-:W-:Y:S02]  /*0370*/  ULOP3.LUT UR5, UR5, 0x7ffffff8, URZ, 0xc0, !UPT ;  /* 0x7ffffff805057892 */ /* 0x000fe4000f8ec0ff */
[----:B0-----:R-:W-:-:S04]  /*0380*/  UIADD3 UR6, UP0, UPT, UR6, 0x10, URZ ;  /* 0x0000001006067890 */ /* 0x001fc8000ff1e0ff */
[----:B------:R-:W-:-:S12]  /*0390*/  UIADD3.X UR7, UPT, UPT, URZ, UR7, URZ, UP0, !UPT ;  /* 0x00000007ff077290 */ /* 0x000fd800087fe4ff */
.L_x_14:
[----:B01-3--:R-:W0:Y:S01]  /*03a0*/  LDC.64 R6, c[0x0][0x380] ;  /* 0x0000e000ff067b82 */ /* 0x00be220000000a00 */
[----:B------:R-:W1:Y:S07]  /*03b0*/  LDCU UR4, c[0x0][0x3a8] ;  /* 0x00007500ff0477ac */ /* 0x000e6e0008000800 */
[----:B--2---:R-:W2:Y:S01]  /*03c0*/  LDC.64 R8, c[0x0][0x388] ;  /* 0x0000e200ff087b82 */ /* 0x004ea20000000a00 */
[----:B0-----:R-:W-:-:S05]  /*03d0*/  IMAD.WIDE.U32 R6, R0, 0x4, R6 ;  /* 0x0000000400067825 */ /* 0x001fca00078e0006 */
[----:B------:R-:W3:Y:S01]  /*03e0*/  LDG.E R13, desc[UR8][R6.64] ;  /* 0x00000008060d7981 */ /* 0x000ee2000c1e1900 */
[----:B------:R-:W-:Y:S02]  /*03f0*/  IMAD.MOV.U32 R3, RZ, RZ, R0 ;  /* 0x000000ffff037224 */ /* 0x000fe400078e0000 */
[----:B-1234-:R-:W-:-:S07]  /*0400*/  IMAD.MOV.U32 R5, RZ, RZ, R13 ;  /* 0x000000ffff057224 */ /* 0x01efce00078e000d */
.L_x_7:
[----:B------:R-:W-:-:S04]  /*0410*/  IADD3 R15, PT, PT, R5, 0x1, RZ ;  /* 0x00000001050f7810 */ /* 0x000fc80007ffe0ff */
[----:B------:R-:W-:-:S13]  /*0420*/  ISETP.GE.AND P0, PT, R15, UR4, PT ;  /* 0x000000040f007c0c */ /* 0x000fda000bf06270 */
[----:B------:R-:W-:Y:S05]  /*0430*/  @P0 BRA `(.L_x_6) ;  /* 0x0000000c00e80947 */ /* 0x000fea0003800000 */
[----:B------:R-:W-:-:S05]  /*0440*/  IMAD.WIDE R10, R5, 0x4, R8 ;  /* 0x00000004050a7825 */ /* 0x000fca00078e0208 */
[----:B------:R-:W2:Y:S01]  /*0450*/  LDG.E R2, desc[UR8][R10.64+0x4] ;  /* 0x000004080a027981 */ /* 0x000ea2000c1e1900 */
[----:B------:R-:W-:Y:S01]  /*0460*/  IMAD.MOV.U32 R5, RZ, RZ, R15 ;  /* 0x000000ffff057224 */ /* 0x000fe200078e000f */
[----:B--2---:R-:W-:-:S13]  /*0470*/  ISETP.NE.AND P0, PT, R2, RZ, PT ;  /* 0x000000ff0200720c */ /* 0x004fda0003f05270 */
[----:B------:R-:W-:Y:S05]  /*0480*/  @P0 BRA `(.L_x_7) ;  /* 0xfffffffc00e00947 */ /* 0x000fea000383ffff */
[----:B------:R-:W-:Y:S01]  /*0490*/  ISETP.NE.AND P0, PT, R13, -0x1, PT ;  /* 0xffffffff0d00780c */ /* 0x000fe20003f05270 */
[----:B------:R-:W-:Y:S01]  /*04a0*/  IMAD.MOV.U32 R5, RZ, RZ, 0x1 ;  /* 0x00000001ff057424 */ /* 0x000fe200078e00ff */
[----:B------:R-:W-:-:S11]  /*04b0*/  IADD3 R0, PT, PT, R0, 0x1, RZ ;  /* 0x0000000100007810 */ /* 0x000fd60007ffe0ff */
[----:B------:R-:W-:-:S05]  /*04c0*/  @P0 IMAD.WIDE R8, R13, 0x4, R8 ;  /* 0x000000040d080825 */ /* 0x000fca00078e0208 */
[----:B------:R1:W-:Y:S01]  /*04d0*/  @P0 STG.E desc[UR8][R8.64], RZ ;  /* 0x000000ff08000986 */ /* 0x0003e2000c101908 */
[----:B------:R-:W-:-:S03]  /*04e0*/  ISETP.NE.AND P0, PT, R0, UR4, PT ;  /* 0x0000000400007c0c */ /* 0x000fc6000bf05270 */
[----:B------:R1:W-:Y:S04]  /*04f0*/  STG.E desc[UR8][R6.64], R15 ;  /* 0x0000000f06007986 */ /* 0x0003e8000c101908 */
[----:B------:R1:W-:Y:S06]  /*0500*/  STG.E desc[UR8][R10.64+0x4], R5 ;  /* 0x000004050a007986 */ /* 0x0003ec000c101908 */
[----:B------:R-:W-:Y:S05]  /*0510*/  @P0 BRA `(.L_x_8) ;  /* 0x0000000c00cc0947 */ /* 0x000fea0003800000 */
[----:B------:R-:W-:Y:S01]  /*0520*/  UISETP.GE.U32.AND UP0, UPT, UR4, 0x8, UPT ;  /* 0x000000080400788c */ /* 0x000fe2000bf06070 */
[----:B-1----:R-:W-:Y:S02]  /*0530*/  IMAD.MOV.U32 R6, RZ, RZ, RZ ;  /* 0x000000ffff067224 */ /* 0x002fe400078e00ff */
[----:B------:R-:W-:-:S06]  /*0540*/  IMAD.MOV.U32 R24, RZ, RZ, RZ ;  /* 0x000000ffff187224 */ /* 0x000fcc00078e00ff */
[----:B------:R-:W-:Y:S05]  /*0550*/  BRA.U !UP0, `(.L_x_9) ;  /* 0x0000000508cc7547 */ /* 0x000fea000b800000 */
[----:B------:R-:W-:Y:S01]  /*0560*/  MOV R6, UR6 ;  /* 0x0000000600067c02 */ /* 0x000fe20008000f00 */
[----:B------:R-:W-:Y:S01]  /*0570*/  IMAD.U32 R7, RZ, RZ, UR7 ;  /* 0x00000007ff077e24 */ /* 0x000fe2000f8e00ff */
[----:B------:R-:W-:Y:S01]  /*0580*/  CS2R R26, SRZ ;  /* 0x00000000001a7805 */ /* 0x000fe2000001ff00 */
[----:B------:R-:W-:Y:S01]  /*0590*/  IMAD.MOV.U32 R24, RZ, RZ, RZ ;  /* 0x000000ffff187224 */ /* 0x000fe200078e00ff */
[----:B------:R-:W-:-:S06]  /*05a0*/  UMOV UR4, URZ ;  /* 0x000000ff00047c82 */ /* 0x000fcc0008000000 */
.L_x_10:
[----:B------:R-:W2:Y:S01]  /*05b0*/  LDG.E R30, desc[UR8][R6.64+-0x10] ;  /* 0xfffff008061e7981 */ /* 0x000ea2000c1e1900 */
[----:B------:R-:W-:Y:S01]  /*05c0*/  MOV R2, R26 ;  /* 0x0000001a00027202 */ /* 0x000fe20000000f00 */
[----:B------:R-:W-:Y:S01]  /*05d0*/  IMAD.MOV.U32 R0, RZ, RZ, R27 ;  /* 0x000000ffff007224 */ /* 0x000fe200078e001b */
[----:B------:R-:W-:Y:S01]  /*05e0*/  MOV R5, 0x610 ;  /* 0x0000061000057802 */ /* 0x000fe20000000f00 */
[----:B012---:R-:W0:Y:S06]  /*05f0*/  I2F.F64 R30, R30 ;  /* 0x0000001e001e7312 */ /* 0x007e2c0000201c00 */
[----:B0-----:R-:W-:Y:S05]  /*0600*/  CALL.REL.NOINC `($_Z11nqueen_cudaPiS_S_S_iii$__internal_accurate_pow) ;  /* 0x0000000c00a47944 */ /* 0x001fea0003c00000 */
[----:B------:R-:W2:Y:S01]  /*0610*/  LDG.E R28, desc[UR8][R6.64+-0xc] ;  /* 0xfffff408061c7981 */ /* 0x000ea2000c1e1900 */
[----:B------:R-:W0:Y:S01]  /*0620*/  I2F.F64 R24, R24 ;  /* 0x0000001800187312 */ /* 0x000e220000201c00 */
[----:B------:R-:W-:Y:S01]  /*0630*/  ISETP.NE.AND P0, PT, RZ, UR4, PT ;  /* 0x00000004ff007c0c */ /* 0x000fe2000bf05270 */
[----:B------:R-:W-:Y:S01]  /*0640*/  UIADD3 UR12, UPT, UPT, UR4, 0x1, URZ ;  /* 0x00000001040c7890 */ /* 0x000fe2000fffe0ff */
[----:B------:R-:W-:Y:S02]  /*0650*/  MOV R5, 0x6f0 ;  /* 0x000006f000057802 */ /* 0x000fe40000000f00 */
[----:B------:R-:W-:Y:S02]  /*0660*/  FSEL R10, R2, RZ, P0 ;  /* 0x000000ff020a7208 */ /* 0x000fe40000000000 */
[----:B------:R-:W-:-:S04]  /*0670*/  FSEL R11, R0, 1.875, P0 ;  /* 0x3ff00000000b7808 */ /* 0x000fc80000000000 */
[----:B------:R-:W1:Y:S02]  /*0680*/  I2F.F64.U32 R8, UR12 ;  /* 0x0000000c00087d12 */ /* 0x000e640008201800 */
[----:B0-----:R-:W-:-:S06]  /*0690*/  DFMA R30, R30, R10, R24 ;  /* 0x0000000a1e1e722b */ /* 0x001fcc0000000018 */
[----:B------:R0:W3:Y:S01]  /*06a0*/  F2I.F64.TRUNC R24, R30 ;  /* 0x0000001e00187311 */ /* 0x0000e2000030d100 */
[----:B-1----:R-:W-:Y:S01]  /*06b0*/  IMAD.MOV.U32 R2, RZ, RZ, R8 ;  /* 0x000000ffff027224 */ /* 0x002fe200078e0008 */
[----:B------:R-:W-:-:S06]  /*06c0*/  MOV R0, R9 ;  /* 0x0000000900007202 */ /* 0x000fcc0000000f00 */
[----:B0-23--:R-:W1:Y:S02]  /*06d0*/  I2F.F64 R28, R28 ;  /* 0x0000001c001c7312 */ /* 0x00de640000201c00 */
[----:B-1----:R-:W-:Y:S05]  /*06e0*/  CALL.REL.NOINC `($_Z11nqueen_cudaPiS_S_S_iii$__internal_accurate_pow) ;  /* 0x0000000c006c7944 */ /* 0x002fea0003c00000 */
[----:B------:R-:W2:Y:S01]  /*06f0*/  LDG.E R30, desc[UR8][R6.64+-0x8] ;  /* 0xfffff808061e7981 */ /* 0x000ea2000c1e1900 */
[----:B------:R-:W0:Y:S01]  /*0700*/  I2F.F64 R24, R24 ;  /* 0x0000001800187312 */ /* 0x000e220000201c00 */
[----:B------:R-:W-:Y:S01]  /*0710*/  UIADD3 UR12, UPT, UPT, UR4, 0x2, URZ ;  /* 0x00000002040c7890 */ /* 0x000fe2000fffe0ff */
[----:B------:R-:W-:Y:S01]  /*0720*/  IMAD.MOV.U32 R10, RZ, RZ, R2 ;  /* 0x000000ffff0a7224 */ /* 0x000fe200078e0002 */
[----:B------:R-:W-:Y:S01]  /*0730*/  MOV R5, 0x7c0 ;  /* 0x000007c000057802 */ /* 0x000fe20000000f00 */
[----:B------:R-:W-:-:S06]  /*0740*/  IMAD.MOV.U32 R11, RZ, RZ, R0 ;  /* 0x000000ffff0b7224 */ /* 0x000fcc00078e0000 */
[----:B------:R-:W1:Y:S01]  /*0750*/  I2F.F64.U32 R8, UR12 ;  /* 0x0000000c00087d12 */ /* 0x000e620008201800 */
[----:B0-----:R-:W-:-:S07]  /*0760*/  DFMA R10, R28, R10, R24 ;  /* 0x0000000a1c0a722b */ /* 0x001fce0000000018 */
[----:B------:R0:W3:Y:S01]  /*0770*/  F2I.F64.TRUNC R24, R10 ;  /* 0x0000000a00187311 */ /* 0x0000e2000030d100 */
[----:B-1----:R-:W-:Y:S01]  /*0780*/  MOV R2, R8 ;  /* 0x0000000800027202 */ /* 0x002fe20000000f00 */
[----:B------:R-:W-:-:S06]  /*0790*/  IMAD.MOV.U32 R0, RZ, RZ, R9 ;  /* 0x000000ffff007224 */ /* 0x000fcc00078e0009 */
[----:B0-23--:R-:W1:Y:S02]  /*07a0*/  I2F.F64 R30, R30 ;  /* 0x0000001e001e7312 */ /* 0x00de640000201c00 */
[----:B-1----:R-:W-:Y:S05]  /*07b0*/  CALL.REL.NOINC `($_Z11nqueen_cudaPiS_S_S_iii$__internal_accurate_pow) ;  /* 0x0000000c00387944 */ /* 0x002fea0003c00000 */
[----:B------:R-:W2:Y:S01]  /*07c0*/  LDG.E R28, desc[UR8][R6.64+-0x4] ;  /* 0xfffffc08061c7981 */ /* 0x000ea2000c1e1900 */
[----:B------:R-:W0:Y:S01]  /*07d0*/  I2F.F64 R24, R24 ;  /* 0x0000001800187312 */ /* 0x000e220000201c00 */
[----:B------:R-:W-:Y:S01]  /*07e0*/  UIADD3 UR12, UPT, UPT, UR4, 0x3, URZ ;  /* 0x00000003040c7890 */ /* 0x000fe2000fffe0ff */
[----:B------:R-:W-:Y:S01]  /*07f0*/  IMAD.MOV.U32 R10, RZ, RZ, R2 ;  /* 0x000000ffff0a7224 */ /* 0x000fe200078e0002 */
[----:B------:R-:W-:Y:S02]  /*0800*/  MOV R11, R0 ;  /* 0x00000000000b7202 */ /* 0x000fe40000000f00 */
[----:B------:R-:W-:-:S05]  /*0810*/  MOV R5, 0x890 ;  /* 0x0000089000057802 */ /* 0x000fca0000000f00 */
[----:B------:R-:W1:Y:S01]  /*0820*/  I2F.F64.U32 R8, UR12 ;  /* 0x0000000c00087d12 */ /* 0x000e620008201800 */
[----:B0-----:R-:W-:-:S07]  /*0830*/  DFMA R30, R10, R30, R24 ;  /* 0x0000001e0a1e722b */ /* 0x001fce0000000018 */
[----:B------:R0:W3:Y:S01]  /*0840*/  F2I.F64.TRUNC R24, R30 ;  /* 0x0000001e00187311 */ /* 0x0000e2000030d100 */
[----:B-1----:R-:W-:Y:S02]  /*0850*/  IMAD.MOV.U32 R2, RZ, RZ, R8 ;  /* 0x000000ffff027224 */ /* 0x002fe400078e0008 */
[----:B------:R-:W-:-:S05]  /*0860*/  IMAD.MOV.U32 R0, RZ, RZ, R9 ;  /* 0x000000ffff007224 */ /* 0x000fca00078e0009 */
[----:B0-23--:R-:W1:Y:S02]  /*0870*/  I2F.F64 R28, R28 ;  /* 0x0000001c001c7312 */ /* 0x00de640000201c00 */
[----:B-1----:R-:W-:Y:S05]  /*0880*/  CALL.REL.NOINC `($_Z11nqueen_cudaPiS_S_S_iii$__internal_accurate_pow) ;  /* 0x0000000c00047944 */ /* 0x002fea0003c00000 */
[----:B------:R-:W2:Y:S01]  /*0890*/  LDG.E R30, desc[UR8][R6.64] ;  /* 0x00000008061e7981 */ /* 0x000ea2000c1e1900 */
[----:B------:R-:W0:Y:S01]  /*08a0*/  I2F.F64 R24, R24 ;  /* 0x0000001800187312 */ /* 0x000e220000201c00 */
[----:B------:R-:W-:Y:S01]  /*08b0*/  UIADD3 UR12, UPT, UPT, UR4, 0x4, URZ ;  /* 0x00000004040c7890 */ /* 0x000fe2000fffe0ff */
[----:B------:R-:W-:Y:S01]  /*08c0*/  MOV R10, R2 ;  /* 0x00000002000a7202 */ /* 0x000fe20000000f00 */
[----:B------:R-:W-:Y:S01]  /*08d0*/  IMAD.MOV.U32 R11, RZ, RZ, R0 ;  /* 0x000000ffff0b7224 */ /* 0x000fe200078e0000 */
[----:B------:R-:W-:-:S06]  /*08e0*/  MOV R5, 0x960 ;  /* 0x0000096000057802 */ /* 0x000fcc0000000f00 */
[----:B------:R-:W1:Y:S01]  /*08f0*/  I2F.F64.U32 R8, UR12 ;  /* 0x0000000c00087d12 */ /* 0x000e620008201800 */
[----:B0-----:R-:W-:-:S07]  /*0900*/  DFMA R28, R10, R28, R24 ;  /* 0x0000001c0a1c722b */ /* 0x001fce0000000018 */
        /* <DEDUP_REMOVED lines=44> */
[----:B------:R-:W0:Y:S01]  /*0bd0*/  I2F.F64 R24, R24 ;  /* 0x0000001800187312 */ /* 0x000e220000201c00 */
[----:B------:R-:W-:Y:S01]  /*0be0*/  IMAD.MOV.U32 R8, RZ, RZ, R2 ;  /* 0x000000ffff087224 */ /* 0x000fe200078e0002 */
[----:B------:R-:W-:Y:S01]  /*0bf0*/  UIADD3 UR4, UPT, UPT, UR4, 0x8, URZ ;  /* 0x0000000804047890 */ /* 0x000fe2000fffe0ff */
[----:B------:R-:W-:Y:S01]  /*0c00*/  IMAD.MOV.U32 R9, RZ, RZ, R0 ;  /* 0x000000ffff097224 */ /* 0x000fe200078e0000 */
[----:B------:R-:W-:Y:S01]  /*0c10*/  IADD3 R6, P0, PT, R6, 0x20, RZ ;  /* 0x0000002006067810 */ /* 0x000fe20007f1e0ff */
[----:B------:R-:W-:Y:S01]  /*0c20*/  DADD R26, R26, 8 ;  /* 0x402000001a1a7429 */ /* 0x000fe20000000000 */
[----:B------:R-:W-:Y:S02]  /*0c30*/  UISETP.NE.AND UP0, UPT, UR4, UR5, UPT ;  /* 0x000000050400728c */ /* 0x000fe4000bf05270 */
[----:B------:R-:W-:Y:S01]  /*0c40*/  IADD3.X R7, PT, PT, RZ, R7, RZ, P0, !PT ;  /* 0x00000007ff077210 */ /* 0x000fe200007fe4ff */
[----:B0-----:R-:W-:-:S06]  /*0c50*/  DFMA R28, R8, R28, R24 ;  /* 0x0000001c081c722b */ /* 0x001fcc0000000018 */
[----:B------:R0:W1:Y:S01]  /*0c60*/  F2I.F64.TRUNC R24, R28 ;  /* 0x0000001c00187311 */ /* 0x000062000030d100 */
[----:B------:R-:W-:Y:S05]  /*0c70*/  BRA.U UP0, `(.L_x_10) ;  /* 0xfffffff9004c7547 */ /* 0x000fea000b83ffff */
[----:B------:R-:W-:-:S07]  /*0c80*/  IMAD.U32 R6, RZ, RZ, UR5 ;  /* 0x00000005ff067e24 */ /* 0x000fce000f8e00ff */
.L_x_9:
[----:B------:R-:W-:-:S09]  /*0c90*/  UISETP.NE.AND UP0, UPT, UR10, URZ, UPT ;  /* 0x000000ff0a00728c */ /* 0x000fd2000bf05270 */
[----:B------:R-:W-:Y:S05]  /*0ca0*/  BRA.U !UP0, `(.L_x_11) ;  /* 0x0000000508b47547 */ /* 0x000fea000b800000 */
[----:B------:R-:W-:-:S04]  /*0cb0*/  UIADD3 UR4, UPT, UPT, UR10, -0x1, URZ ;  /* 0xffffffff0a047890 */ /* 0x000fc8000fffe0ff */
[----:B------:R-:W-:-:S09]  /*0cc0*/  UISETP.GE.U32.AND UP0, UPT, UR4, 0x3, UPT ;  /* 0x000000030400788c */ /* 0x000fd2000bf06070 */
[----:B------:R-:W-:Y:S05]  /*0cd0*/  BRA.U !UP0, `(.L_x_12) ;  /* 0x0000000108dc7547 */ /* 0x000fea000b800000 */
[----:B------:R-:W2:Y:S02]  /*0ce0*/  LDC.64 R26, c[0x0][0x380] ;  /* 0x0000e000ff1a7b82 */ /* 0x000ea40000000a00 */
[----:B--2---:R-:W-:-:S05]  /*0cf0*/  IMAD.WIDE.U32 R26, R6, 0x4, R26 ;  /* 0x00000004061a7825 */ /* 0x004fca00078e001a */
[----:B------:R-:W2:Y:S01]  /*0d00*/  LDG.E R30, desc[UR8][R26.64] ;  /* 0x000000081a1e7981 */ /* 0x000ea2000c1e1900 */
[----:B------:R-:W3:Y:S01]  /*0d10*/  I2F.F64.U32 R8, R6 ;  /* 0x0000000600087312 */ /* 0x000ee20000201800 */
[----:B------:R-:W-:Y:S01]  /*0d20*/  MOV R5, 0xd70 ;  /* 0x00000d7000057802 */ /* 0x000fe20000000f00 */
[----:B---3--:R-:W-:Y:S01]  /*0d30*/  IMAD.MOV.U32 R2, RZ, RZ, R8 ;  /* 0x000000ffff027224 */ /* 0x008fe200078e0008 */
[----:B------:R-:W-:-:S05]  /*0d40*/  MOV R0, R9 ;  /* 0x0000000900007202 */ /* 0x000fca0000000f00 */
[----:B--2---:R-:W2:Y:S02]  /*0d50*/  I2F.F64 R30, R30 ;  /* 0x0000001e001e7312 */ /* 0x004ea40000201c00 */
[----:B012---:R-:W-:Y:S05]  /*0d60*/  CALL.REL.NOINC `($_Z11nqueen_cudaPiS_S_S_iii$__internal_accurate_pow) ;  /* 0x0000000400cc7944 */ /* 0x007fea0003c00000 */
[----:B------:R-:W2:Y:S01]  /*0d70*/  LDG.E R28, desc[UR8][R26.64+0x4] ;  /* 0x000004081a1c7981 */ /* 0x000ea2000c1e1900 */
[----:B------:R-:W0:Y:S01]  /*0d80*/  I2F.F64 R24, R24 ;  /* 0x0000001800187312 */ /* 0x000e220000201c00 */
[C---:B------:R-:W-:Y:S01]  /*0d90*/  ISETP.NE.AND P0, PT, R6.reuse, RZ, PT ;  /* 0x000000ff0600720c */ /* 0x040fe20003f05270 */
[----:B------:R-:W-:Y:S01]  /*0da0*/  VIADD R8, R6, 0x1 ;  /* 0x0000000106087836 */ /* 0x000fe20000000000 */
[----:B------:R-:W-:Y:S02]  /*0db0*/  MOV R5, 0xe50 ;  /* 0x00000e5000057802 */ /* 0x000fe40000000f00 */
[----:B------:R-:W-:Y:S02]  /*0dc0*/  FSEL R10, R2, RZ, P0 ;  /* 0x000000ff020a7208 */ /* 0x000fe40000000000 */
[----:B------:R-:W-:Y:S01]  /*0dd0*/  FSEL R11, R0, 1.875, P0 ;  /* 0x3ff00000000b7808 */ /* 0x000fe20000000000 */
[----:B------:R-:W1:Y:S05]  /*0de0*/  I2F.F64.U32 R8, R8 ;  /* 0x0000000800087312 */ /* 0x000e6a0000201800 */
        /* <DEDUP_REMOVED lines=8> */
[----:B------:R-:W-:Y:S01]  /*0e70*/  IMAD.MOV.U32 R12, RZ, RZ, R2 ;  /* 0x000000ffff0c7224 */ /* 0x000fe200078e0002 */
[----:B------:R-:W-:Y:S01]  /*0e80*/  MOV R13, R0 ;  /* 0x00000000000d7202 */ /* 0x000fe20000000f00 */
[----:B------:R-:W-:Y:S01]  /*0e90*/  VIADD R8, R6, 0x2 ;  /* 0x0000000206087836 */ /* 0x000fe20000000000 */
[----:B------:R-:W-:-:S05]  /*0ea0*/  MOV R5, 0xf20 ;  /* 0x00000f2000057802 */ /* 0x000fca0000000f00 */
[----:B------:R-:W1:Y:S01]  /*0eb0*/  I2F.F64.U32 R8, R8 ;  /* 0x0000000800087312 */ /* 0x000e620000201800 */
        /* <DEDUP_REMOVED lines=8> */
[----:B------:R-:W-:Y:S01]  /*0f40*/  IMAD.MOV.U32 R12, RZ, RZ, R2 ;  /* 0x000000ffff0c7224 */ /* 0x000fe200078e0002 */
[----:B------:R-:W-:Y:S01]  /*0f50*/  IADD3 R10, PT, PT, R6, 0x3, RZ ;  /* 0x00000003060a7810 */ /* 0x000fe20007ffe0ff */
[----:B------:R-:W-:Y:S01]  /*0f60*/  IMAD.MOV.U32 R13, RZ, RZ, R0 ;  /* 0x000000ffff0d7224 */ /* 0x000fe200078e0000 */
[----:B------:R-:W-:-:S04]  /*0f70*/  MOV R5, 0xff0 ;  /* 0x00000ff000057802 */ /* 0x000fc80000000f00 */
[----:B------:R-:W1:Y:S01]  /*0f80*/  I2F.F64.U32 R10, R10 ;  /* 0x0000000a000a7312 */ /* 0x000e620000201800 */
[----:B0-----:R-:W-:-:S07]  /*0f90*/  DFMA R8, R12, R24, R8 ;  /* 0x000000180c08722b */ /* 0x001fce0000000008 */
[----:B------:R0:W3:Y:S01]  /*0fa0*/  F2I.F64.TRUNC R7, R8 ;  /* 0x0000000800077311 */ /* 0x0000e2000030d100 */
[----:B-1----:R-:W-:Y:S01]  /*0fb0*/  MOV R2, R10 ;  /* 0x0000000a00027202 */ /* 0x002fe20000000f00 */
[----:B------:R-:W-:-:S06]  /*0fc0*/  IMAD.MOV.U32 R0, RZ, RZ, R11 ;  /* 0x000000ffff007224 */ /* 0x000fcc00078e000b */
[----:B0-23--:R-:W1:Y:S02]  /*0fd0*/  I2F.F64 R26, R26 ;  /* 0x0000001a001a7312 */ /* 0x00de640000201c00 */
[----:B-1----:R-:W-:Y:S05]  /*0fe0*/  CALL.REL.NOINC `($_Z11nqueen_cudaPiS_S_S_iii$__internal_accurate_pow) ;  /* 0x00000004002c7944 */ /* 0x002fea0003c00000 */
[----:B------:R-:W0:Y:S01]  /*0ff0*/  I2F.F64 R8, R7 ;  /* 0x0000000700087312 */ /* 0x000e220000201c00 */
[----:B------:R-:W-:Y:S01]  /*1000*/  IMAD.MOV.U32 R10, RZ, RZ, R2 ;  /* 0x000000ffff0a7224 */ /* 0x000fe200078e0002 */
[----:B------:R-:W-:Y:S01]  /*1010*/  MOV R11, R0 ;  /* 0x00000000000b7202 */ /* 0x000fe20000000f00 */
[----:B------:R-:W-:-:S05]  /*1020*/  VIADD R6, R6, 0x4 ;  /* 0x0000000406067836 */ /* 0x000fca0000000000 */
[----:B0-----:R-:W-:-:S06]  /*1030*/  DFMA R8, R10, R26, R8 ;  /* 0x0000001a0a08722b */ /* 0x001fcc0000000008 */
[----:B------:R2:W3:Y:S05]  /*1040*/  F2I.F64.TRUNC R24, R8 ;  /* 0x0000000800187311 */ /* 0x0004ea000030d100 */
.L_x_12:
[----:B------:R-:W-:-:S09]  /*1050*/  UISETP.NE.AND UP0, UPT, UR11, URZ, UPT ;  /* 0x000000ff0b00728c */ /* 0x000fd2000bf05270 */
[----:B------:R-:W-:Y:S05]  /*1060*/  BRA.U !UP0, `(.L_x_11) ;  /* 0x0000000108c47547 */ /* 0x000fea000b800000 */
[----:B------:R-:W-:-:S09]  /*1070*/  UISETP.NE.AND UP0, UPT, UR11, 0x1, UPT ;  /* 0x000000010b00788c */ /* 0x000fd2000bf05270 */
[----:B------:R-:W-:Y:S05]  /*1080*/  BRA.U !UP0, `(.L_x_13) ;  /* 0x0000000108747547 */ /* 0x000fea000b800000 */
[----:B------:R-:W4:Y:S02]  /*1090*/  LDC.64 R26, c[0x0][0x380] ;  /* 0x0000e000ff1a7b82 */ /* 0x000f240000000a00 */
[----:B----4-:R-:W-:-:S05]  /*10a0*/  IMAD.WIDE.U32 R26, R6, 0x4, R26 ;  /* 0x00000004061a7825 */ /* 0x010fca00078e001a */
[----:B0-----:R-:W4:Y:S01]  /*10b0*/  LDG.E R28, desc[UR8][R26.64] ;  /* 0x000000081a1c7981 */ /* 0x001f22000c1e1900 */
[----:B--2---:R-:W0:Y:S01]  /*10c0*/  I2F.F64.U32 R8, R6 ;  /* 0x0000000600087312 */ /* 0x004e220000201800 */
[----:B------:R-:W-:Y:S01]  /*10d0*/  MOV R5, 0x1120 ;  /* 0x0000112000057802 */ /* 0x000fe20000000f00 */
[----:B0-----:R-:W-:Y:S01]  /*10e0*/  IMAD.MOV.U32 R2, RZ, RZ, R8 ;  /* 0x000000ffff027224 */ /* 0x001fe200078e0008 */
[----:B------:R-:W-:-:S05]  /*10f0*/  MOV R0, R9 ;  /* 0x0000000900007202 */ /* 0x000fca0000000f00 */
[----:B----4-:R-:W0:Y:S02]  /*1100*/  I2F.F64 R28, R28 ;  /* 0x0000001c001c7312 */ /* 0x010e240000201c00 */
[----:B01-3--:R-:W-:Y:S05]  /*1110*/  CALL.REL.NOINC `($_Z11nqueen_cudaPiS_S_S_iii$__internal_accurate_pow) ;  /* 0x0000000000e07944 */ /* 0x00bfea0003c00000 */
        /* <DEDUP_REMOVED lines=14> */
[----:B------:R-:W0:Y:S01]  /*1200*/  I2F.F64 R8, R7 ;  /* 0x0000000700087312 */ /* 0x000e220000201c00 */
[----:B------:R-:W-:Y:S01]  /*1210*/  IMAD.MOV.U32 R10, RZ, RZ, R2 ;  /* 0x000000ffff0a7224 */ /* 0x000fe200078e0002 */
[----:B------:R-:W-:Y:S01]  /*1220*/  IADD3 R6, PT, PT, R6, 0x2, RZ ;  /* 0x0000000206067810 */ /* 0x000fe20007ffe0ff */
[----:B------:R-:W-:-:S06]  /*1230*/  IMAD.MOV.U32 R11, RZ, RZ, R0 ;  /* 0x000000ffff0b7224 */ /* 0x000fcc00078e0000 */
[----:B0-----:R-:W-:-:S10]  /*1240*/  DFMA R24, R10, R24, R8 ;  /* 0x000000180a18722b */ /* 0x001fd40000000008 */
[----:B------:R4:W0:Y:S02]  /*1250*/  F2I.F64.TRUNC R24, R24 ;  /* 0x0000001800187311 */ /* 0x000824000030d100 */
.L_x_13:
[----:B------:R-:W5:Y:S02]  /*1260*/  LDCU UR4, c[0x0][0x3a8] ;  /* 0x00007500ff0477ac */ /* 0x000f640008000800 */
[----:B-----5:R-:W-:-:S09]  /*1270*/  ULOP3.LUT UP0, URZ, UR4, 0x1, URZ, 0xc0, !UPT ;  /* 0x0000000104ff7892 */ /* 0x020fd2000f80c0ff */
[----:B------:R-:W-:Y:S05]  /*1280*/  BRA.U !UP0, `(.L_x_11) ;  /* 0x00000001083c7547 */ /* 0x000fea000b800000 */
[----:B--2---:R-:W2:Y:S02]  /*1290*/  LDC.64 R8, c[0x0][0x380] ;  /* 0x0000e000ff087b82 */ /* 0x004ea40000000a00 */
[----:B--2---:R-:W-:-:S06]  /*12a0*/  IMAD.WIDE.U32 R8, R6, 0x4, R8 ;  /* 0x0000000406087825 */ /* 0x004fcc00078e0008 */
[----:B------:R-:W2:Y:S01]  /*12b0*/  LDG.E R8, desc[UR8][R8.64] ;  /* 0x0000000808087981 */ /* 0x000ea2000c1e1900 */
[----:B------:R-:W5:Y:S01]  /*12c0*/  I2F.F64.U32 R10, R6 ;  /* 0x00000006000a7312 */ /* 0x000f620000201800 */
[----:B------:R-:W-:Y:S01]  /*12d0*/  MOV R5, 0x1320 ;  /* 0x0000132000057802 */ /* 0x000fe20000000f00 */
[----:B-----5:R-:W-:Y:S02]  /*12e0*/  IMAD.MOV.U32 R2, RZ, RZ, R10 ;  /* 0x000000ffff027224 */ /* 0x020fe400078e000a */
[----:B------:R-:W-:-:S04]  /*12f0*/  IMAD.MOV.U32 R0, RZ, RZ, R11 ;  /* 0x000000ffff007224 */ /* 0x000fc800078e000b */
[----:B--2---:R2:W0:Y:S03]  /*1300*/  I2F.F64 R26, R8 ;  /* 0x00000008001a7312 */ /* 0x0044260000201c00 */
[----:B01234-:R-:W-:Y:S05]  /*1310*/  CALL.REL.NOINC `($_Z11nqueen_cudaPiS_S_S_iii$__internal_accurate_pow) ;  /* 0x0000000000607944 */ /* 0x01ffea0003c00000 */
[----:B------:R-:W0:Y:S01]  /*1320*/  I2F.F64 R24, R24 ;  /* 0x0000001800187312 */ /* 0x000e220000201c00 */
[----:B------:R-:W-:-:S04]  /*1330*/  ISETP.NE.AND P0, PT, R6, RZ, PT ;  /* 0x000000ff0600720c */ /* 0x000fc80003f05270 */
[----:B------:R-:W-:Y:S02]  /*1340*/  FSEL R6, R2, RZ, P0 ;  /* 0x000000ff02067208 */ /* 0x000fe40000000000 */
[----:B------:R-:W-:-:S06]  /*1350*/  FSEL R7, R0, 1.875, P0 ;  /* 0x3ff0000000077808 */ /* 0x000fcc0000000000 */
[----:B0-----:R-:W-:-:S06]  /*1360*/  DFMA R26, R26, R6, R24 ;  /* 0x000000061a1a722b */ /* 0x001fcc0000000018 */
[----:B------:R0:W1:Y:S05]  /*1370*/  F2I.F64.TRUNC R24, R26 ;  /* 0x0000001a00187311 */ /* 0x00006a000030d100 */
.L_x_11:
[----:B------:R-:W5:Y:S01]  /*1380*/  LDC.64 R6, c[0x0][0x390] ;  /* 0x0000e400ff067b82 */ /* 0x000f620000000a00 */
[----:B------:R-:W-:Y:S02]  /*1390*/  IMAD.MOV.U32 R0, RZ, RZ, R3 ;  /* 0x000000ffff007224 */ /* 0x000fe400078e0003 */
[C---:B-----5:R-:W-:Y:S01]  /*13a0*/  IMAD.WIDE R6, R4.reuse, 0x4, R6 ;  /* 0x0000000404067825 */ /* 0x060fe200078e0206 */
[----:B------:R-:W-:-:S04]  /*13b0*/  IADD3 R4, PT, PT, R4, 0x1, RZ ;  /* 0x0000000104047810 */ /* 0x000fc80007ffe0ff */
[----:B01-3--:R3:W-:Y:S01]  /*13c0*/  STG.E desc[UR8][R6.64], R24 ;  /* 0x0000001806007986 */ /* 0x00b7e2000c101908 */
[----:B------:R-:W-:Y:S05]  /*13d0*/  BRA `(.L_x_8) ;  /* 0x00000000001c7947 */ /* 0x000fea0003800000 */
.L_x_6:
[----:B------:R-:W-:Y:S02]  /*13e0*/  ISETP.NE.AND P0, PT, R13, -0x1, PT ;  /* 0xffffffff0d00780c */ /* 0x000fe40003f05270 */
[----:B------:R-:W-:-:S11]  /*13f0*/  IADD3 R0, PT, PT, R0, -0x1, RZ ;  /* 0xffffffff00007810 */ /* 0x000fd60007ffe0ff */
[----:B------:R-:W0:Y:S01]  /*1400*/  @P0 LDC.64 R2, c[0x0][0x388] ;  /* 0x0000e200ff020b82 */ /* 0x000e220000000a00 */
[----:B------:R-:W-:Y:S02]  /*1410*/  @P0 IMAD.MOV.U32 R5, RZ, RZ, -0x1 ;  /* 0xffffffffff050424 */ /* 0x000fe400078e00ff */
[----:B0-----:R-:W-:-:S05]  /*1420*/  @P0 IMAD.WIDE R2, R13, 0x4, R2 ;  /* 0x000000040d020825 */ /* 0x001fca00078e0202 */
[----:B------:R0:W-:Y:S04]  /*1430*/  @P0 STG.E desc[UR8][R2.64], RZ ;  /* 0x000000ff02000986 */ /* 0x0001e8000c101908 */
[----:B------:R0:W-:Y:S02]  /*1440*/  @P0 STG.E desc[UR8][R6.64], R5 ;  /* 0x0000000506000986 */ /* 0x0001e4000c101908 */
.L_x_8:
[----:B------:R-:W-:-:S13]  /*1450*/  ISETP.GT.AND P0, PT, R0, -0x1, PT ;  /* 0xffffffff0000780c */ /* 0x000fda0003f04270 */
[----:B------:R-:W-:Y:S05]  /*1460*/  @P0 BRA `(.L_x_14) ;  /* 0xffffffec00cc0947 */ /* 0x000fea000383ffff */
.L_x_0:
[----:B012---:R-:W0:Y:S02]  /*1470*/  LDC.64 R2, c[0x0][0x398] ;  /* 0x0000e600ff027b82 */ /* 0x007e240000000a00 */
[----:B0-----:R-:W-:Y:S01]  /*1480*/  STG.E desc[UR8][R2.64], R4 ;  /* 0x0000000402007986 */ /* 0x001fe2000c101908 */
[----:B------:R-:W-:Y:S05]  /*1490*/  EXIT ;  /* 0x000000000000794d */ /* 0x000fea0003800000 */
        .type           $_Z11nqueen_cudaPiS_S_S_iii$__internal_accurate_pow,@function
        .size           $_Z11nqueen_cudaPiS_S_S_iii$__internal_accurate_pow,(.L_x_26 - $_Z11nqueen_cudaPiS_S_S_iii$__internal_accurate_pow)
$_Z11nqueen_cudaPiS_S_S_iii$__internal_accurate_pow:
[----:B------:R-:W0:Y:S01]  /*14a0*/  MUFU.RCP64H R15, 2.25 ;  /* 0x40020000000f7908 */ /* 0x000e220000001800 */
[----:B------:R-:W-:Y:S02]  /*14b0*/  HFMA2 R14, -RZ, RZ, 0, 0 ;  /* 0x00000000ff0e7431 */ /* 0x000fe400000001ff */
[----:B------:R-:W-:Y:S01]  /*14c0*/  IMAD.MOV.U32 R8, RZ, RZ, 0x0 ;  /* 0x00000000ff087424 */ /* 0x000fe200078e00ff */
[----:B------:R-:W-:Y:S01]  /*14d0*/  UMOV UR12, 0x7d2cafe2 ;  /* 0x7d2cafe2000c7882 */ /* 0x000fe20000000000 */
[----:B------:R-:W-:Y:S01]  /*14e0*/  IMAD.MOV.U32 R9, RZ, RZ, 0x40020000 ;  /* 0x40020000ff097424 */ /* 0x000fe200078e00ff */
[----:B------:R-:W-:Y:S01]  /*14f0*/  UMOV UR13, 0x3eb0f5ff ;  /* 0x3eb0f5ff000d7882 */ /* 0x000fe20000000000 */
[----:B------:R-:W-:Y:S02]  /*1500*/  IMAD.MOV.U32 R10, RZ, RZ, 0x41ad3b5a ;  /* 0x41ad3b5aff0a7424 */ /* 0x000fe400078e00ff */
[----:B------:R-:W-:Y:S02]  /*1510*/  IMAD.MOV.U32 R11, RZ, RZ, 0x3ed0f5d2 ;  /* 0x3ed0f5d2ff0b7424 */ /* 0x000fe400078e00ff */
[----:B0-----:R-:W-:-:S08]  /*1520*/  DFMA R8, R14, -R8, 1 ;  /* 0x3ff000000e08742b */ /* 0x001fd00000000808 */
[----:B------:R-:W-:-:S08]  /*1530*/  DFMA R8, R8, R8, R8 ;  /* 0x000000080808722b */ /* 0x000fd00000000008 */
[----:B------:R-:W-:-:S08]  /*1540*/  DFMA R14, R14, R8, R14 ;  /* 0x000000080e0e722b */ /* 0x000fd0000000000e */
[----:B------:R-:W-:-:S08]  /*1550*/  DMUL R8, R14, 0.25 ;  /* 0x3fd000000e087828 */ /* 0x000fd00000000000 */
[----:B------:R-:W-:-:S08]  /*1560*/  DFMA R8, R14, 0.25, R8 ;  /* 0x3fd000000e08782b */ /* 0x000fd00000000008 */
[C---:B------:R-:W-:Y:S02]  /*1570*/  DMUL R20, R8.reuse, R8 ;  /* 0x0000000808147228 */ /* 0x040fe40000000000 */
[----:B------:R-:W-:-:S06]  /*1580*/  DADD R12, -R8, 0.25 ;  /* 0x3fd00000080c7429 */ /* 0x000fcc0000000100 */
[----:B------:R-:W-:Y:S01]  /*1590*/  DFMA R10, R20, UR12, R10 ;  /* 0x0000000c140a7c2b */ /* 0x000fe2000800000a */
[----:B------:R-:W-:Y:S01]  /*15a0*/  UMOV UR12, 0x75488a3f ;  /* 0x75488a3f000c7882 */ /* 0x000fe20000000000 */
[----:B------:R-:W-:Y:S01]  /*15b0*/  UMOV UR13, 0x3ef3b20a ;  /* 0x3ef3b20a000d7882 */ /* 0x000fe20000000000 */
[----:B------:R-:W-:-:S05]  /*15c0*/  DADD R12, R12, R12 ;  /* 0x000000000c0c7229 */ /* 0x000fca000000000c */
[----:B------:R-:W-:Y:S01]  /*15d0*/  DFMA R18, R20, R10, UR12 ;  /* 0x0000000c14127e2b */ /* 0x000fe2000800000a */
[----:B------:R-:W-:Y:S01]  /*15e0*/  UMOV UR12, 0xe4faecd5 ;  /* 0xe4faecd5000c7882 */ /* 0x000fe20000000000 */
[----:B------:R-:W-:Y:S01]  /*15f0*/  UMOV UR13, 0x3f1745cd ;  /* 0x3f1745cd000d7882 */ /* 0x000fe20000000000 */
[----:B------:R-:W-:-:S05]  /*1600*/  DFMA R12, -R8, 0.25, R12 ;  /* 0x3fd00000080c782b */ /* 0x000fca000000010c */
[----:B------:R-:W-:Y:S01]  /*1610*/  DFMA R18, R20, R18, UR12 ;  /* 0x0000000c14127e2b */ /* 0x000fe20008000012 */
[----:B------:R-:W-:Y:S01]  /*1620*/  UMOV UR12, 0x258a578b ;  /* 0x258a578b000c7882 */ /* 0x000fe20000000000 */
[----:B------:R-:W-:Y:S01]  /*1630*/  UMOV UR13, 0x3f3c71c7 ;  /* 0x3f3c71c7000d7882 */ /* 0x000fe20000000000 */
[----:B------:R-:W-:Y:S02]  /*1640*/  DMUL R12, R14, R12 ;  /* 0x0000000c0e0c7228 */ /* 0x000fe40000000000 */
[----:B------:R-:W-:-:S03]  /*1650*/  DMUL R14, R8, R8 ;  /* 0x00000008080e7228 */ /* 0x000fc60000000000 */
[----:B------:R-:W-:Y:S01]  /*1660*/  DFMA R18, R20, R18, UR12 ;  /* 0x0000000c14127e2b */ /* 0x000fe20008000012 */
[----:B------:R-:W-:Y:S01]  /*1670*/  UMOV UR12, 0x9242b910 ;  /* 0x9242b910000c7882 */ /* 0x000fe20000000000 */
[----:B------:R-:W-:-:S06]  /*1680*/  UMOV UR13, 0x3f624924 ;  /* 0x3f624924000d7882 */ /* 0x000fcc0000000000 */
[----:B------:R-:W-:Y:S01]  /*1690*/  DFMA R18, R20, R18, UR12 ;  /* 0x0000000c14127e2b */ /* 0x000fe20008000012 */
[----:B------:R-:W-:Y:S01]  /*16a0*/  UMOV UR12, 0x99999dfb ;  /* 0x99999dfb000c7882 */ /* 0x000fe20000000000 */
[----:B------:R-:W-:-:S06]  /*16b0*/  UMOV UR13, 0x3f899999 ;  /* 0x3f899999000d7882 */ /* 0x000fcc0000000000 */
[----:B------:R-:W-:Y:S01]  /*16c0*/  DFMA R18, R20, R18, UR12 ;  /* 0x0000000c14127e2b */ /* 0x000fe20008000012 */
[----:B------:R-:W-:Y:S01]  /*16d0*/  UMOV UR12, 0x55555555 ;  /* 0x55555555000c7882 */ /* 0x000fe20000000000 */
[----:B------:R-:W-:-:S06]  /*16e0*/  UMOV UR13, 0x3fb55555 ;  /* 0x3fb55555000d7882 */ /* 0x000fcc0000000000 */
[----:B------:R-:W-:-:S08]  /*16f0*/  DFMA R10, R20, R18, UR12 ;  /* 0x0000000c140a7e2b */ /* 0x000fd00008000012 */
[----:B------:R-:W-:Y:S01]  /*1700*/  DADD R16, -R10, UR12 ;  /* 0x0000000c0a107e29 */ /* 0x000fe20008000100 */
[----:B------:R-:W-:Y:S01]  /*1710*/  UMOV UR12, 0xb9e7b0 ;  /* 0x00b9e7b0000c7882 */ /* 0x000fe20000000000 */
[----:B------:R-:W-:-:S06]  /*1720*/  UMOV UR13, 0x3c46a4cb ;  /* 0x3c46a4cb000d7882 */ /* 0x000fcc0000000000 */
[----:B------:R-:W-:Y:S02]  /*1730*/  DFMA R16, R20, R18, R16 ;  /* 0x000000121410722b */ /* 0x000fe40000000010 */
[----:B------:R-:W-:Y:S01]  /*1740*/  DFMA R20, R8, R8, -R14 ;  /* 0x000000080814722b */ /* 0x000fe2000000080e */
[----:B------:R-:W-:Y:S01]  /*1750*/  IADD3 R19, PT, PT, R13, 0x100000, RZ ;  /* 0x001000000d137810 */ /* 0x000fe20007ffe0ff */
[----:B------:R-:W-:-:S04]  /*1760*/  IMAD.MOV.U32 R18, RZ, RZ, R12 ;  /* 0x000000ffff127224 */ /* 0x000fc800078e000c */
[----:B------:R-:W-:Y:S01]  /*1770*/  DADD R16, R16, -UR12 ;  /* 0x8000000c10107e29 */ /* 0x000fe20008000000 */
[----:B------:R-:W-:Y:S01]  /*1780*/  UMOV UR12, 0x0 ;  /* 0x00000000000c7882 */ /* 0x000fe20000000000 */
[C---:B------:R-:W-:Y:S01]  /*1790*/  DFMA R18, R8.reuse, R18, R20 ;  /* 0x000000120812722b */ /* 0x040fe20000000014 */
[----:B------:R-:W-:Y:S01]  /*17a0*/  UMOV UR13, 0x40080000 ;  /* 0x40080000000d7882 */ /* 0x000fe20000000000 */
[----:B------:R-:W-:-:S08]  /*17b0*/  DMUL R20, R8, R14 ;  /* 0x0000000e08147228 */ /* 0x000fd00000000000 */
[----:B------:R-:W-:-:S08]  /*17c0*/  DFMA R22, R8, R14, -R20 ;  /* 0x0000000e0816722b */ /* 0x000fd00000000814 */
[----:B------:R-:W-:Y:S02]  /*17d0*/  DFMA R22, R12, R14, R22 ;  /* 0x0000000e0c16722b */ /* 0x000fe40000000016 */
[----:B------:R-:W-:-:S06]  /*17e0*/  DADD R14, R10, R16 ;  /* 0x000000000a0e7229 */ /* 0x000fcc0000000010 */
[----:B------:R-:W-:Y:S02]  /*17f0*/  DFMA R18, R8, R18, R22 ;  /* 0x000000120812722b */ /* 0x000fe40000000016 */
[----:B------:R-:W-:-:S08]  /*1800*/  DADD R22, R10, -R14 ;  /* 0x000000000a167229 */ /* 0x000fd0000000080e */
[----:B------:R-:W-:Y:S02]  /*1810*/  DADD R22, R16, R22 ;  /* 0x0000000010167229 */ /* 0x000fe40000000016 */
[----:B------:R-:W-:-:S08]  /*1820*/  DMUL R16, R14, R20 ;  /* 0x000000140e107228 */ /* 0x000fd00000000000 */
[----:B------:R-:W-:-:S08]  /*1830*/  DFMA R10, R14, R20, -R16 ;  /* 0x000000140e0a722b */ /* 0x000fd00000000810 */
[----:B------:R-:W-:-:S08]  /*1840*/  DFMA R10, R14, R18, R10 ;  /* 0x000000120e0a722b */ /* 0x000fd0000000000a */
[----:B------:R-:W-:-:S08]  /*1850*/  DFMA R22, R22, R20, R10 ;  /* 0x000000141616722b */ /* 0x000fd0000000000a */
[----:B------:R-:W-:-:S08]  /*1860*/  DADD R14, R16, R22 ;  /* 0x00000000100e7229 */ /* 0x000fd00000000016 */
[--C-:B------:R-:W-:Y:S02]  /*1870*/  DADD R10, R8, R14.reuse ;  /* 0x00000000080a7229 */ /* 0x100fe4000000000e */
[----:B------:R-:W-:-:S06]  /*1880*/  DADD R16, R16, -R14 ;  /* 0x0000000010107229 */ /* 0x000fcc000000080e */
[----:B------:R-:W-:Y:S02]  /*1890*/  DADD R8, R8, -R10 ;  /* 0x0000000008087229 */ /* 0x000fe4000000080a */
[----:B------:R-:W-:-:S06]  /*18a0*/  DADD R16, R22, R16 ;  /* 0x0000000016107229 */ /* 0x000fcc0000000010 */
[----:B------:R-:W-:Y:S01]  /*18b0*/  DADD R8, R14, R8 ;  /* 0x000000000e087229 */ /* 0x000fe20000000008 */
[----:B------:R-:W-:Y:S01]  /*18c0*/  IMAD.MOV.U32 R14, RZ, RZ, -0x105c611 ;  /* 0xfefa39efff0e7424 */ /* 0x000fe200078e00ff */
[----:B------:R-:W-:-:S06]  /*18d0*/  MOV R15, 0x3fe62e42 ;  /* 0x3fe62e42000f7802 */ /* 0x000fcc0000000f00 */
[----:B------:R-:W-:-:S08]  /*18e0*/  DADD R16, R16, R8 ;  /* 0x0000000010107229 */ /* 0x000fd00000000008 */
[----:B------:R-:W-:Y:S01]  /*18f0*/  DADD R16, R12, R16 ;  /* 0x000000000c107229 */ /* 0x000fe20000000010 */
[----:B------:R-:W-:Y:S02]  /*1900*/  IMAD.MOV.U32 R12, RZ, RZ, -0x105c611 ;  /* 0xfefa39efff0c7424 */ /* 0x000fe400078e00ff */
[----:B------:R-:W-:-:S05]  /*1910*/  IMAD.MOV.U32 R13, RZ, RZ, 0x3fe62e42 ;  /* 0x3fe62e42ff0d7424 */ /* 0x000fca00078e00ff */
[----:B------:R-:W-:-:S08]  /*1920*/  DADD R8, R10, R16 ;  /* 0x000000000a087229 */ /* 0x000fd00000000010 */
[--C-:B------:R-:W-:Y:S02]  /*1930*/  DFMA R14, R14, UR12, R8.reuse ;  /* 0x0000000c0e0e7c2b */ /* 0x100fe40008000008 */
[----:B------:R-:W-:-:S06]  /*1940*/  DADD R18, R10, -R8 ;  /* 0x000000000a127229 */ /* 0x000fcc0000000808 */
[----:B------:R-:W-:Y:S02]  /*1950*/  DFMA R10, -R12, 3, R14 ;  /* 0x400800000c0a782b */ /* 0x000fe4000000010e */
[----:B------:R-:W-:-:S06]  /*1960*/  DADD R18, R16, R18 ;  /* 0x0000000010127229 */ /* 0x000fcc0000000012 */
[----:B------:R-:W-:Y:S01]  /*1970*/  DADD R10, -R8, R10 ;  /* 0x00000000080a7229 */ /* 0x000fe2000000010a */
[C---:B------:R-:W-:Y:S01]  /*1980*/  IMAD.SHL.U32 R8, R0.reuse, 0x2, RZ ;  /* 0x0000000200087824 */ /* 0x040fe200078e00ff */
[----:B------:R-:W-:-:S04]  /*1990*/  LOP3.LUT R9, R0, 0xff0fffff, RZ, 0xc0, !PT ;  /* 0xff0fffff00097812 */ /* 0x000fc800078ec0ff */
[----:B------:R-:W-:Y:S02]  /*19a0*/  ISETP.GT.U32.AND P0, PT, R8, -0x2000001, PT ;  /* 0xfdffffff0800780c */ /* 0x000fe40003f04070 */
[----:B------:R-:W-:Y:S01]  /*19b0*/  DADD R18, R18, -R10 ;  /* 0x0000000012127229 */ /* 0x000fe2000000080a */
[----:B------:R-:W-:Y:S01]  /*19c0*/  MOV R8, R2 ;  /* 0x0000000200087202 */ /* 0x000fe20000000f00 */
[----:B------:R-:W-:Y:S01]  /*19d0*/  IMAD.MOV.U32 R11, RZ, RZ, 0x3c7abc9e ;  /* 0x3c7abc9eff0b7424 */ /* 0x000fe200078e00ff */
[----:B------:R-:W-:Y:S02]  /*19e0*/  MOV R10, 0x3b39803f ;  /* 0x3b39803f000a7802 */ /* 0x000fe40000000f00 */
[----:B------:R-:W-:-:S04]  /*19f0*/  SEL R9, R9, R0, P0 ;  /* 0x0000000009097207 */ /* 0x000fc80000000000 */
[----:B------:R-:W-:Y:S01]  /*1a00*/  DFMA R10, R10, UR12, R18 ;  /* 0x0000000c0a0a7c2b */ /* 0x000fe20008000012 */
[----:B------:R-:W-:Y:S01]  /*1a10*/  UMOV UR12, 0x3b39803f ;  /* 0x3b39803f000c7882 */ /* 0x000fe20000000000 */
[----:B------:R-:W-:-:S06]  /*1a20*/  UMOV UR13, 0x3c7abc9e ;  /* 0x3c7abc9e000d7882 */ /* 0x000fcc0000000000 */
[----:B------:R-:W-:-:S08]  /*1a30*/  DADD R16, R14, R10 ;  /* 0x000000000e107229 */ /* 0x000fd0000000000a */
[----:B------:R-:W-:Y:S02]  /*1a40*/  DADD R14, R14, -R16 ;  /* 0x000000000e0e7229 */ /* 0x000fe40000000810 */
[----:B------:R-:W-:-:S06]  /*1a50*/  DMUL R18, R16, R8 ;  /* 0x0000000810127228 */ /* 0x000fcc0000000000 */
[----:B------:R-:W-:Y:S02]  /*1a60*/  DADD R14, R10, R14 ;  /* 0x000000000a0e7229 */ /* 0x000fe4000000000e */
[----:B------:R-:W-:Y:S01]  /*1a70*/  DFMA R16, R16, R8, -R18 ;  /* 0x000000081010722b */ /* 0x000fe20000000812 */
[----:B------:R-:W-:Y:S02]  /*1a80*/  IMAD.MOV.U32 R10, RZ, RZ, 0x652b82fe ;  /* 0x652b82feff0a7424 */ /* 0x000fe400078e00ff */
[----:B------:R-:W-:-:S05]  /*1a90*/  IMAD.MOV.U32 R11, RZ, RZ, 0x3ff71547 ;  /* 0x3ff71547ff0b7424 */ /* 0x000fca00078e00ff */
[----:B------:R-:W-:-:S08]  /*1aa0*/  DFMA R16, R14, R8, R16 ;  /* 0x000000080e10722b */ /* 0x000fd00000000010 */
[----:B------:R-:W-:-:S08]  /*1ab0*/  DADD R14, R18, R16 ;  /* 0x00000000120e7229 */ /* 0x000fd00000000010 */
[----:B------:R-:W-:Y:S02]  /*1ac0*/  DFMA R10, R14, R10, 6.75539944105574400000e+15 ;  /* 0x433800000e0a742b */ /* 0x000fe4000000000a */
[----:B------:R-:W-:-:S06]  /*1ad0*/  FSETP.GEU.AND P0, PT, |R15|, 4.1917929649353027344, PT ;  /* 0x4086232b0f00780b */ /* 0x000fcc0003f0e200 */
[----:B------:R-:W-:-:S08]  /*1ae0*/  DADD R8, R10, -6.75539944105574400000e+15 ;  /* 0xc33800000a087429 */ /* 0x000fd00000000000 */
[----:B------:R-:W-:-:S08]  /*1af0*/  DFMA R12, R8, -R12, R14 ;  /* 0x8000000c080c722b */ /* 0x000fd0000000000e */
[----:B------:R-:W-:Y:S01]  /*1b00*/  DFMA R12, R8, -UR12, R12 ;  /* 0x8000000c080c7c2b */ /* 0x000fe2000800000c */
[----:B------:R-:W-:Y:S01]  /*1b10*/  UMOV UR12, 0x69ce2bdf ;  /* 0x69ce2bdf000c7882 */ /* 0x000fe20000000000 */
[----:B------:R-:W-:Y:S01]  /*1b20*/  MOV R8, 0xfca213ea ;  /* 0xfca213ea00087802 */ /* 0x000fe20000000f00 */
[----:B------:R-:W-:Y:S01]  /*1b30*/  IMAD.MOV.U32 R9, RZ, RZ, 0x3e928af3 ;  /* 0x3e928af3ff097424 */ /* 0x000fe200078e00ff */
[----:B------:R-:W-:-:S05]  /*1b40*/  UMOV UR13, 0x3e5ade15 ;  /* 0x3e5ade15000d7882 */ /* 0x000fca0000000000 */
[----:B------:R-:W-:Y:S01]  /*1b50*/  DFMA R8, R12, UR12, R8 ;  /* 0x0000000c0c087c2b */ /* 0x000fe20008000008 */
        /* <DEDUP_REMOVED lines=24> */
[----:B------:R-:W-:-:S08]  /*1ce0*/  DFMA R8, R12, R8, 1 ;  /* 0x3ff000000c08742b */ /* 0x000fd00000000008 */
[----:B------:R-:W-:Y:S02]  /*1cf0*/  DFMA R8, R12, R8, 1 ;  /* 0x3ff000000c08742b */ /* 0x000fe40000000008 */
[----:B------:R-:W-:-:S08]  /*1d00*/  DADD R12, R18, -R14 ;  /* 0x00000000120c7229 */ /* 0x000fd0000000080e */
[----:B------:R-:W-:Y:S01]  /*1d10*/  DADD R12, R16, R12 ;  /* 0x00000000100c7229 */ /* 0x000fe2000000000c */
[----:B------:R-:W-:Y:S01]  /*1d20*/  IMAD R17, R10, 0x100000, R9 ;  /* 0x001000000a117824 */ /* 0x000fe200078e0209 */
[----:B------:R-:W-:Y:S01]  /*1d30*/  MOV R16, R8 ;  /* 0x0000000800107202 */ /* 0x000fe20000000f00 */
[----:B------:R-:W-:Y:S08]  /*1d40*/  @!P0 BRA `(.L_x_15) ;  /* 0x0000000000348947 */ /* 0x000ff00003800000 */
[----:B------:R-:W-:Y:S01]  /*1d50*/  FSETP.GEU.AND P1, PT, |R15|, 4.2275390625, PT ;  /* 0x408748000f00780b */ /* 0x000fe20003f2e200 */
[C---:B------:R-:W-:Y:S02]  /*1d60*/  DADD R16, R14.reuse, +INF ;  /* 0x7ff000000e107429 */ /* 0x040fe40000000000 */
[----:B------:R-:W-:-:S08]  /*1d70*/  DSETP.GEU.AND P0, PT, R14, RZ, PT ;  /* 0x000000ff0e00722a */ /* 0x000fd00003f0e000 */
[----:B------:R-:W-:Y:S02]  /*1d80*/  FSEL R16, R16, RZ, P0 ;  /* 0x000000ff10107208 */ /* 0x000fe40000000000 */
[----:B------:R-:W-:Y:S01]  /*1d90*/  FSEL R17, R17, RZ, P0 ;  /* 0x000000ff11117208 */ /* 0x000fe20000000000 */
[----:B------:R-:W-:Y:S06]  /*1da0*/  @P1 BRA `(.L_x_15) ;  /* 0x00000000001c1947 */ /* 0x000fec0003800000 */
[----:B------:R-:W-:Y:S02]  /*1db0*/  LEA.HI R2, R10, R10, RZ, 0x1 ;  /* 0x0000000a0a027211 */ /* 0x000fe400078f08ff */
[----:B------:R-:W-:Y:S02]  /*1dc0*/  MOV R16, RZ ;  /* 0x000000ff00107202 */ /* 0x000fe40000000f00 */
[----:B------:R-:W-:-:S05]  /*1dd0*/  SHF.R.S32.HI R2, RZ, 0x1, R2 ;  /* 0x00000001ff027819 */ /* 0x000fca0000011402 */
[----:B------:R-:W-:Y:S02]  /*1de0*/  IMAD.IADD R0, R10, 0x1, -R2 ;  /* 0x000000010a007824 */ /* 0x000fe400078e0a02 */
[----:B------:R-:W-:-:S03]  /*1df0*/  IMAD R9, R2, 0x100000, R9 ;  /* 0x0010000002097824 */ /* 0x000fc600078e0209 */
[----:B------:R-:W-:-:S06]  /*1e00*/  LEA R17, R0, 0x3ff00000, 0x14 ;  /* 0x3ff0000000117811 */ /* 0x000fcc00078ea0ff */
[----:B------:R-:W-:-:S11]  /*1e10*/  DMUL R16, R8, R16 ;  /* 0x0000001008107228 */ /* 0x000fd60000000000 */
.L_x_15:
[----:B------:R-:W-:Y:S01]  /*1e20*/  DFMA R12, R12, R16, R16 ;  /* 0x000000100c0c722b */ /* 0x000fe20000000010 */
[----:B------:R-:W-:Y:S01]  /*1e30*/  IMAD.MOV.U32 R8, RZ, RZ, R5 ;  /* 0x000000ffff087224 */ /* 0x000fe200078e0005 */
[----:B------:R-:W-:Y:S01]  /*1e40*/  DSETP.NEU.AND P0, PT, |R16|, +INF , PT ;  /* 0x7ff000001000742a */ /* 0x000fe20003f0d200 */
[----:B------:R-:W-:-:S07]  /*1e50*/  MOV R9, 0x0 ;  /* 0x0000000000097802 */ /* 0x000fce0000000f00 */
[----:B------:R-:W-:Y:S02]  /*1e60*/  FSEL R2, R16, R12, !P0 ;  /* 0x0000000c10027208 */ /* 0x000fe40004000000 */
[----:B------:R-:W-:Y:S01]  /*1e70*/  FSEL R0, R17, R13, !P0 ;  /* 0x0000000d11007208 */ /* 0x000fe20004000000 */
[----:B------:R-:W-:Y:S06]  /*1e80*/  RET.REL.NODEC R8 `(_Z11nqueen_cudaPiS_S_S_iii) ;  /* 0xffffffe0085c7950 */ /* 0x000fec0003c3ffff */
.L_x_16:
[----:B------:R-:W-:-:S00]  /*1e90*/  BRA `(.L_x_16) ;  /* 0xfffffffc00fc7947 */ /* 0x000fc0000383ffff */
[----:B------:R-:W-:-:S00]  /*1ea0*/  NOP ;  /* 0x0000000000007918 */ /* 0x000fc00000000000 */
        /* <DEDUP_REMOVED lines=13> */
.L_x_26:


//--------------------- .text._Z16sgpu_cuda_kerneliiPjS_S_S_i --------------------------
	.section	.text._Z16sgpu_cuda_kerneliiPjS_S_S_i,"ax",@progbits
	.align	128
        .global         _Z16sgpu_cuda_kerneliiPjS_S_S_i
        .type           _Z16sgpu_cuda_kerneliiPjS_S_S_i,@function
        .size           _Z16sgpu_cuda_kerneliiPjS_S_S_i,(.L_x_28 - _Z16sgpu_cuda_kerneliiPjS_S_S_i)
        .other          _Z16sgpu_cuda_kerneliiPjS_S_S_i,@"STO_CUDA_ENTRY STV_DEFAULT"
_Z16sgpu_cuda_kerneliiPjS_S_S_i:
.text._Z16sgpu_cuda_kerneliiPjS_S_S_i:
[----:B------:R-:W-:Y:S01]  /*0000*/  LDC R1, c[0x0][0x37c] ;  /* 0x0000df00ff017b82 */ /* 0x000fe20000000800 */
[----:B------:R-:W0:Y:S01]  /*0010*/  S2R R3, SR_TID.X ;  /* 0x0000000000037919 */ /* 0x000e220000002100 */
[----:B------:R-:W0:Y:S01]  /*0020*/  LDCU UR5, c[0x0][0x360] ;  /* 0x00006c00ff0577ac */ /* 0x000e220008000800 */
[----:B------:R-:W-:Y:S01]  /*0030*/  MOV R4, 0x400 ;  /* 0x0000040000047802 */ /* 0x000fe20000000f00 */
[----:B------:R-:W-:Y:S01]  /*0040*/  BSSY.RECONVERGENT B0, `(.L_x_17) ;  /* 0x0000058000007945 */ /* 0x000fe20003800200 */
[----:B------:R-:W0:Y:S01]  /*0050*/  S2R R0, SR_CTAID.X ;  /* 0x0000000000007919 */ /* 0x000e220000002500 */
[----:B------:R-:W1:Y:S02]  /*0060*/  LDCU UR8, c[0x0][0x3a8] ;  /* 0x00007500ff0877ac */ /* 0x000e640008000800 */
[----:B------:R-:W-:Y:S01]  /*0070*/  VIADD R2, R4, 0x3c00 ;  /* 0x00003c0004027836 */ /* 0x000fe20000000000 */
[----:B------:R-:W2:Y:S01]  /*0080*/  S2R R17, SR_CgaCtaId ;  /* 0x0000000000117919 */ /* 0x000ea20000008800 */
[----:B------:R-:W3:Y:S01]  /*0090*/  LDCU UR4, c[0x0][0x380] ;  /* 0x00007000ff0477ac */ /* 0x000ee20008000800 */
[----:B------:R-:W4:Y:S01]  /*00a0*/  LDCU.64 UR6, c[0x0][0x358] ;  /* 0x00006b00ff0677ac */ /* 0x000f220008000a00 */
[----:B------:R-:W0:Y:S02]  /*00b0*/  LDCU UR9, c[0x0][0x384] ;  /* 0x00007080ff0977ac */ /* 0x000e240008000800 */
[----:B0-----:R-:W-:Y:S01]  /*00c0*/  IMAD R5, R0, UR5, R3 ;  /* 0x0000000500057c24 */ /* 0x001fe2000f8e0203 */
[----:B------:R-:W-:-:S02]  /*00d0*/  UMOV UR5, 0xffffffff ;  /* 0xffffffff00057882 */ /* 0x000fc40000000000 */
[----:B---3--:R-:W-:Y:S01]  /*00e0*/  USHF.L.U32 UR4, UR5, UR4, URZ ;  /* 0x0000000405047299 */ /* 0x008fe200080006ff */
[----:B--2---:R-:W-:Y:S02]  /*00f0*/  LEA R2, R17, R2, 0x18 ;  /* 0x0000000211027211 */ /* 0x004fe400078ec0ff */
[----:B-1----:R-:W-:-:S03]  /*0100*/  ISETP.GE.AND P0, PT, R5, UR8, PT ;  /* 0x0000000805007c0c */ /* 0x002fc6000bf06270 */
[----:B------:R-:W-:-:S10]  /*0110*/  IMAD R2, R3, 0x4, R2 ;  /* 0x0000000403027824 */ /* 0x000fd400078e0202 */
[----:B----4-:R-:W-:Y:S05]  /*0120*/  @P0 BRA `(.L_x_18) ;  /* 0x0000000400200947 */ /* 0x010fea0003800000 */
[----:B------:R-:W0:Y:S08]  /*0130*/  LDC.64 R8, c[0x0][0x390] ;  /* 0x0000e400ff087b82 */ /* 0x000e300000000a00 */
[----:B------:R-:W1:Y:S08]  /*0140*/  LDC.64 R10, c[0x0][0x398] ;  /* 0x0000e600ff0a7b82 */ /* 0x000e700000000a00 */
[----:B------:R-:W2:Y:S01]  /*0150*/  LDC.64 R6, c[0x0][0x388] ;  /* 0x0000e200ff067b82 */ /* 0x000ea20000000a00 */
[----:B0-----:R-:W-:-:S06]  /*0160*/  IMAD.WIDE R8, R5, 0x4, R8 ;  /* 0x0000000405087825 */ /* 0x001fcc00078e0208 */
[----:B------:R-:W3:Y:S01]  /*0170*/  LDG.E R8, desc[UR6][R8.64] ;  /* 0x0000000608087981 */ /* 0x000ee2000c1e1900 */
[----:B-1----:R-:W-:-:S06]  /*0180*/  IMAD.WIDE R10, R5, 0x4, R10 ;  /* 0x00000004050a7825 */ /* 0x002fcc00078e020a */
[----:B------:R-:W3:Y:S01]  /*0190*/  LDG.E R11, desc[UR6][R10.64] ;  /* 0x000000060a0b7981 */ /* 0x000ee2000c1e1900 */
[----:B--2---:R-:W-:-:S05]  /*01a0*/  IMAD.WIDE R6, R5, 0x4, R6 ;  /* 0x0000000405067825 */ /* 0x004fca00078e0206 */
[----:B------:R0:W3:Y:S01]  /*01b0*/  LDG.E R13, desc[UR6][R6.64] ;  /* 0x00000006060d7981 */ /* 0x0000e2000c1e1900 */
[C---:B------:R-:W-:Y:S02]  /*01c0*/  VIADD R5, R4.reuse, 0xf00 ;  /* 0x00000f0004057836 */ /* 0x040fe40000000000 */
[C---:B------:R-:W-:Y:S02]  /*01d0*/  VIADD R14, R4.reuse, 0x1e00 ;  /* 0x00001e00040e7836 */ /* 0x040fe40000000000 */
[----:B------:R-:W-:Y:S01]  /*01e0*/  VIADD R15, R4, 0x2d00 ;  /* 0x00002d00040f7836 */ /* 0x000fe20000000000 */
[C---:B------:R-:W-:Y:S02]  /*01f0*/  LEA R4, R17.reuse, R4, 0x18 ;  /* 0x0000000411047211 */ /* 0x040fe400078ec0ff */
[C---:B------:R-:W-:Y:S02]  /*0200*/  LEA R12, R17.reuse, R5, 0x18 ;  /* 0x00000005110c7211 */ /* 0x040fe400078ec0ff */
[----:B------:R-:W-:-:S02]  /*0210*/  LEA R14, R17, R14, 0x18 ;  /* 0x0000000e110e7211 */ /* 0x000fc400078ec0ff */
[----:B------:R-:W-:Y:S01]  /*0220*/  LEA R16, R17, R15, 0x18 ;  /* 0x0000000f11107211 */ /* 0x000fe200078ec0ff */
[C---:B------:R-:W-:Y:S02]  /*0230*/  IMAD R4, R3.reuse, 0x28, R4 ;  /* 0x0000002803047824 */ /* 0x040fe400078e0204 */
[C---:B------:R-:W-:Y:S02]  /*0240*/  IMAD R5, R3.reuse, 0x28, R12 ;  /* 0x0000002803057824 */ /* 0x040fe400078e020c */
[C---:B0-----:R-:W-:Y:S02]  /*0250*/  IMAD R6, R3.reuse, 0x28, R14 ;  /* 0x0000002803067824 */ /* 0x041fe400078e020e */
[----:B------:R-:W-:Y:S02]  /*0260*/  IMAD R7, R3, 0x28, R16 ;  /* 0x0000002803077824 */ /* 0x000fe400078e0210 */
[----:B------:R-:W-:Y:S01]  /*0270*/  HFMA2 R12, -RZ, RZ, 0, 0 ;  /* 0x00000000ff0c7431 */ /* 0x000fe200000001ff */
[----:B------:R-:W-:Y:S01]  /*0280*/  BSSY.RECONVERGENT B1, `(.L_x_19) ;  /* 0x0000030000017945 */ /* 0x000fe20003800200 */
[----:B------:R-:W-:Y:S01]  /*0290*/  IMAD.MOV.U32 R9, RZ, RZ, RZ ;  /* 0x000000ffff097224 */ /* 0x000fe200078e00ff */
[----:B---3--:R-:W-:Y:S01]  /*02a0*/  LOP3.LUT R10, R11, R8, R13, 0xfe, !PT ;  /* 0x000000080b0a7212 */ /* 0x008fe200078efe0d */
[----:B------:R0:W-:Y:S04]  /*02b0*/  STS [R4], R13 ;  /* 0x0000000d04007388 */ /* 0x0001e80000000800 */
[----:B------:R0:W-:Y:S04]  /*02c0*/  STS [R5], R8 ;  /* 0x0000000805007388 */ /* 0x0001e80000000800 */
[----:B------:R0:W-:Y:S04]  /*02d0*/  STS [R6], R11 ;  /* 0x0000000b06007388 */ /* 0x0001e80000000800 */
[----:B------:R0:W-:Y:S02]  /*02e0*/  STS [R7], R10 ;  /* 0x0000000a07007388 */ /* 0x0001e40000000800 */
.L_x_23:
[----:B0-----:R-:W-:Y:S01]  /*02f0*/  IMAD R17, R12, 0x4, R7 ;  /* 0x000000040c117824 */ /* 0x001fe200078e0207 */
[----:B------:R-:W-:Y:S01]  /*0300*/  BSSY.RECONVERGENT B2, `(.L_x_20) ;  /* 0x0000025000027945 */ /* 0x000fe20003800200 */
[----:B------:R-:W-:-:S03]  /*0310*/  IMAD.MOV.U32 R15, RZ, RZ, R12 ;  /* 0x000000ffff0f7224 */ /* 0x000fc600078e000c */
[----:B0-----:R-:W0:Y:S02]  /*0320*/  LDS R11, [R17] ;  /* 0x00000000110b7984 */ /* 0x001e240000000800 */
[----:B0-----:R-:W-:-:S04]  /*0330*/  LOP3.LUT R8, R11, UR4, RZ, 0xfc, !PT ;  /* 0x000000040b087c12 */ /* 0x001fc8000f8efcff */
[----:B------:R-:W-:-:S13]  /*0340*/  ISETP.NE.AND P0, PT, R8, -0x1, PT ;  /* 0xffffffff0800780c */ /* 0x000fda0003f05270 */
[----:B------:R-:W-:Y:S01]  /*0350*/  @!P0 VIADD R12, R12, 0xffffffff ;  /* 0xffffffff0c0c8836 */ /* 0x000fe20000000000 */
[----:B------:R-:W-:Y:S06]  /*0360*/  @!P0 BRA `(.L_x_21) ;  /* 0x0000000000788947 */ /* 0x000fec0003800000 */
[----:B------:R-:W-:-:S04]  /*0370*/  IADD3 R8, PT, PT, R11, 0x1, RZ ;  /* 0x000000010b087810 */ /* 0x000fc80007ffe0ff */
[CC--:B------:R-:W-:Y:S02]  /*0380*/  LOP3.LUT R10, R8.reuse, R11.reuse, RZ, 0xfc, !PT ;  /* 0x0000000b080a7212 */ /* 0x0c0fe400078efcff */
[----:B------:R-:W-:-:S03]  /*0390*/  LOP3.LUT R19, R8, R11, RZ, 0x30, !PT ;  /* 0x0000000b08137212 */ /* 0x000fc600078e30ff */
[----:B------:R0:W-:Y:S01]  /*03a0*/  STS [R17], R10 ;  /* 0x0000000a11007388 */ /* 0x0001e20000000800 */
[----:B------:R-:W-:-:S13]  /*03b0*/  LOP3.LUT P0, RZ, R19, UR4, RZ, 0x30, !PT ;  /* 0x0000000413ff7c12 */ /* 0x000fda000f8030ff */
[----:B0-----:R-:W-:Y:S05]  /*03c0*/  @!P0 BRA `(.L_x_22) ;  /* 0x00000000005c8947 */ /* 0x001fea0003800000 */
[----:B------:R-:W-:-:S05]  /*03d0*/  VIADD R18, R15, 0x1 ;  /* 0x000000010f127836 */ /* 0x000fca0000000000 */
[----:B------:R-:W-:-:S13]  /*03e0*/  ISETP.NE.AND P0, PT, R18, UR9, PT ;  /* 0x0000000912007c0c */ /* 0x000fda000bf05270 */
[----:B------:R-:W-:Y:S02]  /*03f0*/  @!P0 VIADD R9, R9, 0x1 ;  /* 0x0000000109098836 */ /* 0x000fe40000000000 */
[----:B------:R-:W-:Y:S01]  /*0400*/  @!P0 VIADD R12, R15, 0xffffffff ;  /* 0xffffffff0f0c8836 */ /* 0x000fe20000000000 */
[----:B------:R-:W-:Y:S06]  /*0410*/  @!P0 BRA `(.L_x_21) ;  /* 0x00000000004c8947 */ /* 0x000fec0003800000 */
[C---:B------:R-:W-:Y:S02]  /*0420*/  IMAD R8, R15.reuse, 0x4, R4 ;  /* 0x000000040f087824 */ /* 0x040fe400078e0204 */
[----:B------:R-:W-:-:S03]  /*0430*/  IMAD R14, R15, 0x4, R6 ;  /* 0x000000040f0e7824 */ /* 0x000fc600078e0206 */
[----:B------:R-:W0:Y:S02]  /*0440*/  LDS R10, [R8] ;  /* 0x00000000080a7984 */ /* 0x000e240000000800 */
[----:B0-----:R-:W-:Y:S02]  /*0450*/  LOP3.LUT R11, R10, R19, RZ, 0xfc, !PT ;  /* 0x000000130a0b7212 */ /* 0x001fe400078efcff */
[----:B------:R-:W-:-:S03]  /*0460*/  LEA R10, R15, R5, 0x2 ;  /* 0x000000050f0a7211 */ /* 0x000fc600078e10ff */
[----:B------:R-:W-:Y:S04]  /*0470*/  STS [R8+0x4], R11 ;  /* 0x0000040b08007388 */ /* 0x000fe80000000800 */
[----:B------:R-:W0:Y:S02]  /*0480*/  LDS R12, [R10] ;  /* 0x000000000a0c7984 */ /* 0x000e240000000800 */
[----:B0-----:R-:W-:-:S05]  /*0490*/  LOP3.LUT R12, R12, R19, RZ, 0xfc, !PT ;  /* 0x000000130c0c7212 */ /* 0x001fca00078efcff */
[----:B------:R-:W-:-:S05]  /*04a0*/  IMAD.SHL.U32 R13, R12, 0x2, RZ ;  /* 0x000000020c0d7824 */ /* 0x000fca00078e00ff */
[----:B------:R-:W-:Y:S04]  /*04b0*/  STS [R10+0x4], R13 ;  /* 0x0000040d0a007388 */ /* 0x000fe80000000800 */
[----:B------:R-:W0:Y:S02]  /*04c0*/  LDS R12, [R14] ;  /* 0x000000000e0c7984 */ /* 0x000e240000000800 */
[----:B0-----:R-:W-:-:S04]  /*04d0*/  LOP3.LUT R12, R12, R19, RZ, 0xfc, !PT ;  /* 0x000000130c0c7212 */ /* 0x001fc800078efcff */
[----:B------:R-:W-:Y:S01]  /*04e0*/  SHF.R.U32.HI R16, RZ, 0x1, R12 ;  /* 0x00000001ff107819 */ /* 0x000fe2000001160c */
[----:B------:R-:W-:-:S03]  /*04f0*/  IMAD.MOV.U32 R12, RZ, RZ, R18 ;  /* 0x000000ffff0c7224 */ /* 0x000fc600078e0012 */
[----:B------:R-:W-:Y:S01]  /*0500*/  LOP3.LUT R15, R16, R11, R13, 0xfe, !PT ;  /* 0x0000000b100f7212 */ /* 0x000fe200078efe0d */
[----:B------:R0:W-:Y:S04]  /*0510*/  STS [R14+0x4], R16 ;  /* 0x000004100e007388 */ /* 0x0001e80000000800 */
[----:B------:R0:W-:Y:S01]  /*0520*/  STS [R17+0x4], R15 ;  /* 0x0000040f11007388 */ /* 0x0001e20000000800 */
[----:B------:R-:W-:Y:S05]  /*0530*/  BRA `(.L_x_21) ;  /* 0x0000000000047947 */ /* 0x000fea0003800000 */
.L_x_22:
[----:B------:R-:W-:-:S07]  /*0540*/  VIADD R12, R15, 0xffffffff ;  /* 0xffffffff0f0c7836 */ /* 0x000fce0000000000 */
.L_x_21:
[----:B------:R-:W-:Y:S05]  /*0550*/  BSYNC.RECONVERGENT B2 ;  /* 0x0000000000027941 */ /* 0x000fea0003800200 */
.L_x_20:
[----:B------:R-:W-:-:S13]  /*0560*/  ISETP.GT.AND P0, PT, R12, -0x1, PT ;  /* 0xffffffff0c00780c */ /* 0x000fda0003f04270 */
[----:B------:R-:W-:Y:S05]  /*0570*/  @P0 BRA `(.L_x_23) ;  /* 0xfffffffc005c0947 */ /* 0x000fea000383ffff */
[----:B------:R-:W-:Y:S05]  /*0580*/  BSYNC.RECONVERGENT B1 ;  /* 0x0000000000017941 */ /* 0x000fea0003800200 */
.L_x_19:
[----:B------:R1:W-:Y:S01]  /*0590*/  STS [R2], R9 ;  /* 0x0000000902007388 */ /* 0x0003e20000000800 */
[----:B------:R-:W-:Y:S05]  /*05a0*/  BRA `(.L_x_24) ;  /* 0x0000000000047947 */ /* 0x000fea0003800000 */
.L_x_18:
[----:B------:R0:W-:Y:S02]  /*05b0*/  STS [R2], RZ ;  /* 0x000000ff02007388 */ /* 0x0001e40000000800 */
.L_x_24:
[----:B------:R-:W-:Y:S05]  /*05c0*/  BSYNC.RECONVERGENT B0 ;  /* 0x0000000000007941 */ /* 0x000fea0003800200 */
.L_x_17:
[----:B------:R-:W-:Y:S01]  /*05d0*/  BAR.SYNC.DEFER_BLOCKING 0x0 ;  /* 0x0000000000007b1d */ /* 0x000fe20000010000 */
[C---:B------:R-:W-:Y:S02]  /*05e0*/  LOP3.LUT P0, RZ, R3.reuse, 0x3e0, RZ, 0xc0, !PT ;  /* 0x000003e003ff7812 */ /* 0x040fe4000780c0ff */
[C---:B------:R-:W-:Y:S02]  /*05f0*/  ISETP.GT.U32.AND P1, PT, R3.reuse, 0x1f, PT ;  /* 0x0000001f0300780c */ /* 0x040fe40003f24070 */
[----:B------:R-:W-:-:S13]  /*0600*/  ISETP.NE.AND P2, PT, R3, RZ, PT ;  /* 0x000000ff0300720c */ /* 0x000fda0003f45270 */
[----:B------:R-:W2:Y:S01]  /*0610*/  @!P2 S2R R6, SR_CgaCtaId ;  /* 0x000000000006a919 */ /* 0x000ea20000008800 */
[----:B------:R-:W-:Y:S04]  /*0620*/  @!P0 LDS R4, [R2+0x100] ;  /* 0x0001000002048984 */ /* 0x000fe80000000800 */
[----:B------:R-:W3:Y:S02]  /*0630*/  @!P0 LDS R5, [R2] ;  /* 0x0000000002058984 */ /* 0x000ee40000000800 */
[----:B---3--:R-:W-:-:S05]  /*0640*/  @!P0 IADD3 R5, PT, PT, R4, R5, RZ ;  /* 0x0000000504058210 */ /* 0x008fca0007ffe0ff */
[----:B------:R-:W-:Y:S01]  /*0650*/  @!P0 STS [R2], R5 ;  /* 0x0000000502008388 */ /* 0x000fe20000000800 */
[----:B------:R-:W-:Y:S01]  /*0660*/  BAR.SYNC.DEFER_BLOCKING 0x0 ;  /* 0x0000000000007b1d */ /* 0x000fe20000010000 */
[----:B------:R-:W-:-:S05]  /*0670*/  ISETP.GT.U32.AND P0, PT, R3, 0xf, PT ;  /* 0x0000000f0300780c */ /* 0x000fca0003f04070 */
[----:B------:R-:W-:Y:S04]  /*0680*/  @!P1 LDS R4, [R2+0x80] ;  /* 0x0000800002049984 */ /* 0x000fe80000000800 */
[----:B------:R-:W3:Y:S02]  /*0690*/  @!P1 LDS R7, [R2] ;  /* 0x0000000002079984 */ /* 0x000ee40000000800 */
[----:B---3--:R-:W-:-:S05]  /*06a0*/  @!P1 IMAD.IADD R7, R4, 0x1, R7 ;  /* 0x0000000104079824 */ /* 0x008fca00078e0207 */
[----:B------:R-:W-:Y:S01]  /*06b0*/  @!P1 STS [R2], R7 ;  /* 0x0000000702009388 */ /* 0x000fe20000000800 */
[----:B------:R-:W-:Y:S01]  /*06c0*/  BAR.SYNC.DEFER_BLOCKING 0x0 ;  /* 0x0000000000007b1d */ /* 0x000fe20000010000 */
[----:B------:R-:W-:-:S05]  /*06d0*/  ISETP.GT.U32.AND P1, PT, R3, 0x7, PT ;  /* 0x000000070300780c */ /* 0x000fca0003f24070 */
[----:B------:R-:W-:Y:S04]  /*06e0*/  @!P0 LDS R4, [R2+0x40] ;  /* 0x0000400002048984 */ /* 0x000fe80000000800 */
[----:B-1----:R-:W1:Y:S02]  /*06f0*/  @!P0 LDS R9, [R2] ;  /* 0x0000000002098984 */ /* 0x002e640000000800 */
[----:B-1----:R-:W-:-:S05]  /*0700*/  @!P0 IMAD.IADD R9, R4, 0x1, R9 ;  /* 0x0000000104098824 */ /* 0x002fca00078e0209 */
[----:B------:R-:W-:Y:S01]  /*0710*/  @!P0 STS [R2], R9 ;  /* 0x0000000902008388 */ /* 0x000fe20000000800 */
[----:B------:R-:W-:Y:S01]  /*0720*/  BAR.SYNC.DEFER_BLOCKING 0x0 ;  /* 0x0000000000007b1d */ /* 0x000fe20000010000 */
[----:B------:R-:W-:-:S05]  /*0730*/  ISETP.GT.U32.AND P0, PT, R3, 0x3, PT ;  /* 0x000000030300780c */ /* 0x000fca0003f04070 */
[----:B------:R-:W-:Y:S04]  /*0740*/  @!P1 LDS R4, [R2+0x20] ;  /* 0x0000200002049984 */ /* 0x000fe80000000800 */
[----:B------:R-:W1:Y:S02]  /*0750*/  @!P1 LDS R5, [R2] ;  /* 0x0000000002059984 */ /* 0x000e640000000800 */
[----:B-1----:R-:W-:-:S05]  /*0760*/  @!P1 IMAD.IADD R5, R4, 0x1, R5 ;  /* 0x0000000104059824 */ /* 0x002fca00078e0205 */
[----:B------:R1:W-:Y:S01]  /*0770*/  @!P1 STS [R2], R5 ;  /* 0x0000000502009388 */ /* 0x0003e20000000800 */
[----:B------:R-:W-:Y:S01]  /*0780*/  BAR.SYNC.DEFER_BLOCKING 0x0 ;  /* 0x0000000000007b1d */ /* 0x000fe20000010000 */
[----:B------:R-:W-:Y:S02]  /*0790*/  ISETP.GT.U32.AND P1, PT, R3, 0x1, PT ;  /* 0x000000010300780c */ /* 0x000fe40003f24070 */
[----:B-1----:R-:W-:-:S04]  /*07a0*/  @!P2 MOV R5, 0x400 ;  /* 0x000004000005a802 */ /* 0x002fc80000000f00 */
[----:B--2---:R-:W-:Y:S01]  /*07b0*/  @!P2 LEA R9, R6, R5, 0x18 ;  /* 0x000000050609a211 */ /* 0x004fe200078ec0ff */
[----:B------:R-:W-:Y:S04]  /*07c0*/  @!P0 LDS R4, [R2+0x10] ;  /* 0x0000100002048984 */ /* 0x000fe80000000800 */
[----:B------:R-:W1:Y:S02]  /*07d0*/  @!P0 LDS R7, [R2] ;  /* 0x0000000002078984 */ /* 0x000e640000000800 */
[----:B-1----:R-:W-:-:S05]  /*07e0*/  @!P0 IADD3 R7, PT, PT, R4, R7, RZ ;  /* 0x0000000704078210 */ /* 0x002fca0007ffe0ff */
[----:B------:R-:W-:Y:S01]  /*07f0*/  @!P0 STS [R2], R7 ;  /* 0x0000000702008388 */ /* 0x000fe20000000800 */
[----:B------:R-:W-:Y:S06]  /*0800*/  BAR.SYNC.DEFER_BLOCKING 0x0 ;  /* 0x0000000000007b1d */ /* 0x000fec0000010000 */
[----:B------:R-:W-:Y:S04]  /*0810*/  @!P1 LDS R3, [R2+0x8] ;  /* 0x0000080002039984 */ /* 0x000fe80000000800 */
[----:B------:R-:W1:Y:S02]  /*0820*/  @!P1 LDS R4, [R2] ;  /* 0x0000000002049984 */ /* 0x000e640000000800 */
[----:B-1----:R-:W-:-:S05]  /*0830*/  @!P1 IMAD.IADD R3, R3, 0x1, R4 ;  /* 0x0000000103039824 */ /* 0x002fca00078e0204 */
[----:B------:R-:W-:Y:S01]  /*0840*/  @!P1 STS [R2], R3 ;  /* 0x0000000302009388 */ /* 0x000fe20000000800 */
[----:B------:R-:W-:Y:S06]  /*0850*/  BAR.SYNC.DEFER_BLOCKING 0x0 ;  /* 0x0000000000007b1d */ /* 0x000fec0000010000 */
[----:B------:R-:W1:Y:S02]  /*0860*/  @!P2 LDS.64 R4, [R9+0x3c00] ;  /* 0x003c00000904a984 */ /* 0x000e640000000a00 */
[----:B-1----:R-:W-:-:S05]  /*0870*/  @!P2 IMAD.IADD R4, R5, 0x1, R4 ;  /* 0x000000010504a824 */ /* 0x002fca00078e0204 */
[----:B------:R1:W-:Y:S01]  /*0880*/  @!P2 STS [R9+0x3c00], R4 ;  /* 0x003c00040900a388 */ /* 0x0003e20000000800 */
[----:B------:R-:W-:Y:S06]  /*0890*/  BAR.SYNC.DEFER_BLOCKING 0x0 ;  /* 0x0000000000007b1d */ /* 0x000fec0000010000 */
[----:B------:R-:W-:Y:S05]  /*08a0*/  @P2 EXIT ;  /* 0x000000000000294d */ /* 0x000fea0003800000 */
[----:B------:R-:W2:Y:S01]  /*08b0*/  S2UR UR5, SR_CgaCtaId ;  /* 0x00000000000579c3 */ /* 0x000ea20000008800 */
[----:B------:R-:W-:-:S07]  /*08c0*/  UMOV UR4, 0x400 ;  /* 0x0000040000047882 */ /* 0x000fce0000000000 */
[----:B0-----:R-:W0:Y:S01]  /*08d0*/  LDC.64 R2, c[0x0][0x3a0] ;  /* 0x0000e800ff027b82 */ /* 0x001e220000000a00 */
[----:B--2---:R-:W-:Y:S01]  /*08e0*/  ULEA UR4, UR5, UR4, 0x18 ;  /* 0x0000000405047291 */ /* 0x004fe2000f8ec0ff */
[----:B0-----:R-:W-:-:S08]  /*08f0*/  IMAD.WIDE.U32 R2, R0, 0x4, R2 ;  /* 0x0000000400027825 */ /* 0x001fd000078e0002 */
[----:B------:R-:W0:Y:S04]  /*0900*/  LDS R5, [UR4+0x3c00] ;  /* 0x003c0004ff057984 */ /* 0x000e280008000800 */
[----:B0-----:R-:W-:Y:S01]  /*0910*/  STG.E desc[UR6][R2.64], R5 ;  /* 0x0000000502007986 */ /* 0x001fe2000c101906 */
[----:B------:R-:W-:Y:S05]  /*0920*/  EXIT ;  /* 0x000000000000794d */ /* 0x000fea0003800000 */
.L_x_25:
        /* <DEDUP_REMOVED lines=13> */
.L_x_28:


//--------------------- .nv.shared.reserved.0     --------------------------
	.section	.nv.shared.reserved.0,"aw",@nobits
	.weak		__nv_reservedSMEM_offset_0_alias
	.size		__nv_reservedSMEM_offset_0_alias, 0, 64
	.other		__nv_reservedSMEM_offset_0_alias,@"STO_CUDA_RESERVED_SHARED STV_DEFAULT"
__nv_reservedSMEM_offset_0_alias:
	.zero		0
	.zero		64


//--------------------- .nv.shared._Z16sgpu_cuda_kerneliiPjS_S_S_i --------------------------
	.section	.nv.shared._Z16sgpu_cuda_kerneliiPjS_S_S_i,"aw",@nobits
	.sectionflags	@""
	.align	4
.nv.shared._Z16sgpu_cuda_kerneliiPjS_S_S_i:
	.zero		16768


//--------------------- .nv.constant0._Z11nqueen_cudaPiS_S_S_iii --------------------------
	.section	.nv.constant0._Z11nqueen_cudaPiS_S_S_iii,"a",@progbits
	.sectionflags	@""
	.align	4
.nv.constant0._Z11nqueen_cudaPiS_S_S_iii:
	.zero		940


//--------------------- .nv.constant0._Z16sgpu_cuda_kerneliiPjS_S_S_i --------------------------
	.section	.nv.constant0._Z16sgpu_cuda_kerneliiPjS_S_S_i,"a",@progbits
	.sectionflags	@""
	.align	4
.nv.constant0._Z16sgpu_cuda_kerneliiPjS_S_S_i:
	.zero		940


//--------------------- SYMBOLS --------------------------

	.type		.nv.reservedSmem.offset0,@object
	.size		.nv.reservedSmem.offset0,0x4
	.type		.nv.reservedSmem.cap,@object
	.size		.nv.reservedSmem.cap,0x4
